//
// Generated by NVIDIA NVVM Compiler
//
// Compiler Build ID: CL-36424714
// Cuda compilation tools, release 13.0, V13.0.88
// Based on NVVM 20.0.0
//

.version 9.0
.target sm_100
.address_size 64

	// .globl	_Z8simulatePiS_iii
.extern .shared .align 16 .b8 mem[];

.visible .entry _Z8simulatePiS_iii(
	.param .u64 .ptr .align 1 _Z8simulatePiS_iii_param_0,
	.param .u64 .ptr .align 1 _Z8simulatePiS_iii_param_1,
	.param .u32 _Z8simulatePiS_iii_param_2,
	.param .u32 _Z8simulatePiS_iii_param_3,
	.param .u32 _Z8simulatePiS_iii_param_4
)
{
	.reg .pred 	%p<62>;
	.reg .b32 	%r<330>;
	.reg .b64 	%rd<44>;

	ld.param.u64 	%rd6, [_Z8simulatePiS_iii_param_0];
	ld.param.u32 	%r45, [_Z8simulatePiS_iii_param_2];
	ld.param.u32 	%r46, [_Z8simulatePiS_iii_param_3];
	ld.param.u32 	%r47, [_Z8simulatePiS_iii_param_4];
	cvta.to.global.u64 	%rd1, %rd6;
	add.s32 	%r1, %r46, 2;
	mov.u32 	%r48, %ctaid.y;
	mul.lo.s32 	%r49, %r46, %r48;
	mov.u32 	%r50, %tid.y;
	mad.lo.s32 	%r327, %r47, %r50, %r49;
	mov.u32 	%r51, %ctaid.x;
	mul.lo.s32 	%r3, %r46, %r51;
	mov.u32 	%r52, %tid.x;
	mul.lo.s32 	%r4, %r47, %r52;
	add.s32 	%r5, %r4, %r3;
	add.s32 	%r6, %r327, %r47;
	setp.gt.s32 	%p5, %r47, 0;
	add.s32 	%r7, %r49, %r46;
	setp.lt.u32 	%p6, %r327, %r7;
	and.pred  	%p7, %p5, %p6;
	setp.lt.s32 	%p8, %r327, %r45;
	and.pred  	%p1, %p8, %p7;
	not.pred 	%p9, %p1;
	@%p9 bra 	$L__BB0_32;
	add.s32 	%r8, %r5, %r47;
	add.s32 	%r9, %r3, %r46;
	setp.lt.u32 	%p10, %r5, %r9;
	setp.lt.s32 	%p11, %r5, %r45;
	and.pred  	%p2, %p11, %p10;
	add.s32 	%r10, %r45, -1;
	add.s32 	%r11, %r46, -1;
	sub.s32 	%r53, %r10, %r5;
	add.s32 	%r12, %r5, 1;
	max.s32 	%r54, %r12, %r8;
	not.b32 	%r55, %r4;
	add.s32 	%r56, %r54, %r55;
	sub.s32 	%r57, %r56, %r3;
	min.u32 	%r58, %r53, %r57;
	add.s32 	%r59, %r46, %r55;
	min.u32 	%r13, %r58, %r59;
	not.pred 	%p12, %p2;
	mov.u32 	%r324, %r327;
$L__BB0_2:
	@%p12 bra 	$L__BB0_31;
	and.b32  	%r60, %r13, 1;
	setp.eq.b32 	%p13, %r60, 1;
	rem.s32 	%r15, %r324, %r46;
	mad.lo.s32 	%r16, %r1, %r15, %r1;
	mul.lo.s32 	%r17, %r324, %r45;
	setp.eq.s32 	%p14, %r15, %r11;
	setp.eq.s32 	%p15, %r324, %r10;
	or.pred  	%p3, %p14, %p15;
	shl.b32 	%r61, %r16, 2;
	mov.u32 	%r62, mem;
	add.s32 	%r18, %r62, %r61;
	mov.u32 	%r326, %r5;
	@%p13 bra 	$L__BB0_12;
	setp.ne.s32 	%p16, %r15, 0;
	rem.s32 	%r19, %r5, %r46;
	add.s32 	%r63, %r5, %r17;
	mul.wide.s32 	%rd7, %r63, 4;
	add.s64 	%rd8, %rd1, %rd7;
	ld.global.u32 	%r64, [%rd8];
	shl.b32 	%r65, %r19, 2;
	add.s32 	%r20, %r18, %r65;
	st.shared.u32 	[%r20+4], %r64;
	@%p16 bra 	$L__BB0_6;
	add.s32 	%r66, %r10, %r324;
	rem.s32 	%r67, %r66, %r45;
	mad.lo.s32 	%r68, %r67, %r45, %r5;
	mul.wide.s32 	%rd9, %r68, 4;
	add.s64 	%rd10, %rd1, %rd9;
	ld.global.u32 	%r69, [%rd10];
	add.s32 	%r70, %r19, %r16;
	sub.s32 	%r71, %r70, %r1;
	shl.b32 	%r72, %r71, 2;
	add.s32 	%r74, %r62, %r72;
	st.shared.u32 	[%r74+4], %r69;
$L__BB0_6:
	not.pred 	%p17, %p3;
	@%p17 bra 	$L__BB0_8;
	add.s32 	%r75, %r324, 1;
	rem.s32 	%r76, %r75, %r45;
	mad.lo.s32 	%r77, %r76, %r45, %r5;
	mul.wide.s32 	%rd11, %r77, 4;
	add.s64 	%rd12, %rd1, %rd11;
	ld.global.u32 	%r78, [%rd12];
	shl.b32 	%r79, %r1, 2;
	add.s32 	%r80, %r20, %r79;
	st.shared.u32 	[%r80+4], %r78;
$L__BB0_8:
	setp.ne.s32 	%p18, %r19, 0;
	@%p18 bra 	$L__BB0_10;
	add.s32 	%r81, %r10, %r5;
	rem.s32 	%r82, %r81, %r45;
	add.s32 	%r83, %r82, %r17;
	mul.wide.s32 	%rd13, %r83, 4;
	add.s64 	%rd14, %rd1, %rd13;
	ld.global.u32 	%r84, [%rd14];
	st.shared.u32 	[%r18], %r84;
$L__BB0_10:
	setp.ne.s32 	%p19, %r10, %r5;
	setp.ne.s32 	%p20, %r19, %r11;
	and.pred  	%p21, %p20, %p19;
	mov.u32 	%r326, %r12;
	@%p21 bra 	$L__BB0_12;
	rem.s32 	%r88, %r12, %r45;
	add.s32 	%r89, %r88, %r17;
	mul.wide.s32 	%rd15, %r89, 4;
	add.s64 	%rd16, %rd1, %rd15;
	ld.global.u32 	%r90, [%rd16];
	st.shared.u32 	[%r20+8], %r90;
$L__BB0_12:
	setp.eq.s32 	%p22, %r13, 0;
	@%p22 bra 	$L__BB0_31;
	not.pred 	%p24, %p3;
$L__BB0_14:
	setp.ne.s32 	%p23, %r15, 0;
	rem.s32 	%r23, %r326, %r46;
	add.s32 	%r91, %r326, %r17;
	mul.wide.s32 	%rd17, %r91, 4;
	add.s64 	%rd2, %rd1, %rd17;
	ld.global.u32 	%r92, [%rd2];
	shl.b32 	%r93, %r23, 2;
	shl.b32 	%r94, %r16, 2;
	mov.u32 	%r95, mem;
	add.s32 	%r96, %r95, %r94;
	add.s32 	%r24, %r96, %r93;
	st.shared.u32 	[%r24+4], %r92;
	@%p23 bra 	$L__BB0_16;
	add.s32 	%r97, %r10, %r324;
	rem.s32 	%r98, %r97, %r45;
	mad.lo.s32 	%r99, %r98, %r45, %r326;
	mul.wide.s32 	%rd18, %r99, 4;
	add.s64 	%rd19, %rd1, %rd18;
	ld.global.u32 	%r100, [%rd19];
	add.s32 	%r101, %r23, %r16;
	sub.s32 	%r102, %r101, %r1;
	shl.b32 	%r103, %r102, 2;
	mov.u32 	%r104, mem;
	add.s32 	%r105, %r104, %r103;
	st.shared.u32 	[%r105+4], %r100;
$L__BB0_16:
	@%p24 bra 	$L__BB0_18;
	add.s32 	%r106, %r324, 1;
	rem.s32 	%r107, %r106, %r45;
	mad.lo.s32 	%r108, %r107, %r45, %r326;
	mul.wide.s32 	%rd20, %r108, 4;
	add.s64 	%rd21, %rd1, %rd20;
	ld.global.u32 	%r109, [%rd21];
	shl.b32 	%r110, %r1, 2;
	add.s32 	%r111, %r24, %r110;
	st.shared.u32 	[%r111+4], %r109;
$L__BB0_18:
	setp.ne.s32 	%p25, %r23, 0;
	@%p25 bra 	$L__BB0_20;
	add.s32 	%r112, %r10, %r326;
	rem.s32 	%r113, %r112, %r45;
	add.s32 	%r114, %r113, %r17;
	mul.wide.s32 	%rd22, %r114, 4;
	add.s64 	%rd23, %rd1, %rd22;
	ld.global.u32 	%r115, [%rd23];
	mov.u32 	%r117, mem;
	add.s32 	%r118, %r117, %r94;
	st.shared.u32 	[%r118], %r115;
$L__BB0_20:
	setp.ne.s32 	%p26, %r23, %r11;
	setp.ne.s32 	%p27, %r326, %r10;
	and.pred  	%p28, %p26, %p27;
	@%p28 bra 	$L__BB0_22;
	add.s32 	%r119, %r326, 1;
	rem.s32 	%r120, %r119, %r45;
	add.s32 	%r121, %r120, %r17;
	mul.wide.s32 	%rd24, %r121, 4;
	add.s64 	%rd25, %rd1, %rd24;
	ld.global.u32 	%r122, [%rd25];
	st.shared.u32 	[%r24+8], %r122;
$L__BB0_22:
	add.s32 	%r25, %r326, 1;
	rem.s32 	%r26, %r25, %r46;
	ld.global.u32 	%r123, [%rd2+4];
	shl.b32 	%r124, %r26, 2;
	mov.u32 	%r126, mem;
	add.s32 	%r127, %r126, %r94;
	add.s32 	%r27, %r127, %r124;
	st.shared.u32 	[%r27+4], %r123;
	@%p23 bra 	$L__BB0_24;
	add.s32 	%r128, %r10, %r324;
	rem.s32 	%r129, %r128, %r45;
	mul.lo.s32 	%r130, %r129, %r45;
	cvt.s64.s32 	%rd26, %r130;
	cvt.s64.s32 	%rd27, %r326;
	add.s64 	%rd28, %rd26, %rd27;
	shl.b64 	%rd29, %rd28, 2;
	add.s64 	%rd30, %rd1, %rd29;
	ld.global.u32 	%r131, [%rd30+4];
	add.s32 	%r132, %r26, %r16;
	sub.s32 	%r133, %r132, %r1;
	shl.b32 	%r134, %r133, 2;
	mov.u32 	%r135, mem;
	add.s32 	%r136, %r135, %r134;
	st.shared.u32 	[%r136+4], %r131;
$L__BB0_24:
	@%p24 bra 	$L__BB0_26;
	add.s32 	%r137, %r324, 1;
	rem.s32 	%r138, %r137, %r45;
	mul.lo.s32 	%r139, %r138, %r45;
	cvt.s64.s32 	%rd31, %r139;
	cvt.s64.s32 	%rd32, %r326;
	add.s64 	%rd33, %rd31, %rd32;
	shl.b64 	%rd34, %rd33, 2;
	add.s64 	%rd35, %rd1, %rd34;
	ld.global.u32 	%r140, [%rd35+4];
	shl.b32 	%r141, %r1, 2;
	add.s32 	%r142, %r27, %r141;
	st.shared.u32 	[%r142+4], %r140;
$L__BB0_26:
	setp.ne.s32 	%p31, %r26, 0;
	@%p31 bra 	$L__BB0_28;
	add.s32 	%r143, %r326, %r45;
	rem.s32 	%r144, %r143, %r45;
	add.s32 	%r145, %r144, %r17;
	mul.wide.s32 	%rd36, %r145, 4;
	add.s64 	%rd37, %rd1, %rd36;
	ld.global.u32 	%r146, [%rd37];
	shl.b32 	%r147, %r16, 2;
	mov.u32 	%r148, mem;
	add.s32 	%r149, %r148, %r147;
	st.shared.u32 	[%r149], %r146;
$L__BB0_28:
	setp.ne.s32 	%p32, %r26, %r11;
	setp.ne.s32 	%p33, %r25, %r10;
	and.pred  	%p34, %p32, %p33;
	@%p34 bra 	$L__BB0_30;
	add.s32 	%r150, %r326, 2;
	rem.s32 	%r151, %r150, %r45;
	add.s32 	%r152, %r151, %r17;
	mul.wide.s32 	%rd38, %r152, 4;
	add.s64 	%rd39, %rd1, %rd38;
	ld.global.u32 	%r153, [%rd39];
	st.shared.u32 	[%r27+8], %r153;
$L__BB0_30:
	add.s32 	%r326, %r326, 2;
	setp.lt.u32 	%p35, %r326, %r9;
	min.s32 	%r154, %r8, %r45;
	setp.gt.s32 	%p36, %r154, %r326;
	and.pred  	%p37, %p36, %p35;
	@%p37 bra 	$L__BB0_14;
$L__BB0_31:
	add.s32 	%r324, %r324, 1;
	setp.lt.u32 	%p38, %r324, %r7;
	min.s32 	%r155, %r6, %r45;
	setp.gt.s32 	%p39, %r155, %r324;
	and.pred  	%p40, %p39, %p38;
	@%p40 bra 	$L__BB0_2;
$L__BB0_32:
	bar.sync 	0;
	@%p9 bra 	$L__BB0_42;
	add.s32 	%r30, %r5, %r47;
	add.s32 	%r31, %r3, %r46;
	setp.lt.u32 	%p42, %r5, %r31;
	setp.lt.s32 	%p43, %r5, %r45;
	and.pred  	%p4, %p43, %p42;
	not.b32 	%r156, %r4;
	add.s32 	%r157, %r45, %r156;
	sub.s32 	%r158, %r157, %r3;
	add.s32 	%r32, %r5, 1;
	max.s32 	%r159, %r32, %r30;
	add.s32 	%r160, %r159, %r156;
	sub.s32 	%r161, %r160, %r3;
	min.u32 	%r162, %r158, %r161;
	add.s32 	%r163, %r46, %r156;
	min.u32 	%r33, %r162, %r163;
	and.b32  	%r34, %r33, 3;
	add.s32 	%r35, %r5, 2;
	add.s32 	%r36, %r5, 3;
	not.pred 	%p44, %p4;
$L__BB0_34:
	@%p44 bra 	$L__BB0_41;
	ld.param.u64 	%rd43, [_Z8simulatePiS_iii_param_1];
	cvta.to.global.u64 	%rd3, %rd43;
	setp.eq.s32 	%p45, %r34, 3;
	rem.s32 	%r164, %r327, %r46;
	mad.lo.s32 	%r38, %r1, %r164, %r1;
	mul.lo.s32 	%r39, %r327, %r45;
	mov.u32 	%r328, %r5;
	@%p45 bra 	$L__BB0_39;
	setp.eq.s32 	%p46, %r34, 0;
	rem.s32 	%r165, %r5, %r46;
	add.s32 	%r166, %r165, %r38;
	sub.s32 	%r167, %r166, %r1;
	shl.b32 	%r168, %r167, 2;
	mov.u32 	%r169, mem;
	add.s32 	%r170, %r169, %r168;
	ld.shared.u32 	%r171, [%r170+4];
	add.s32 	%r172, %r166, %r1;
	shl.b32 	%r173, %r172, 2;
	add.s32 	%r174, %r169, %r173;
	ld.shared.u32 	%r175, [%r174+4];
	add.s32 	%r176, %r175, %r171;
	shl.b32 	%r40, %r1, 2;
	add.s32 	%r177, %r170, %r40;
	ld.shared.u32 	%r178, [%r177];
	add.s32 	%r179, %r176, %r178;
	ld.shared.u32 	%r180, [%r177+8];
	add.s32 	%r181, %r179, %r180;
	ld.shared.u32 	%r182, [%r177+4];
	add.s32 	%r183, %r181, %r182;
	shr.s32 	%r184, %r183, 31;
	setp.ne.s32 	%p47, %r183, 0;
	selp.u32 	%r185, 1, 0, %p47;
	or.b32  	%r186, %r184, %r185;
	add.s32 	%r187, %r5, %r39;
	mul.wide.s32 	%rd40, %r187, 4;
	add.s64 	%rd4, %rd3, %rd40;
	st.global.u32 	[%rd4], %r186;
	mov.u32 	%r328, %r32;
	@%p46 bra 	$L__BB0_39;
	setp.eq.s32 	%p48, %r34, 1;
	rem.s32 	%r188, %r32, %r46;
	add.s32 	%r189, %r188, %r38;
	sub.s32 	%r190, %r189, %r1;
	shl.b32 	%r191, %r190, 2;
	add.s32 	%r193, %r169, %r191;
	ld.shared.u32 	%r194, [%r193+4];
	add.s32 	%r195, %r189, %r1;
	shl.b32 	%r196, %r195, 2;
	add.s32 	%r197, %r169, %r196;
	ld.shared.u32 	%r198, [%r197+4];
	add.s32 	%r199, %r198, %r194;
	add.s32 	%r200, %r193, %r40;
	ld.shared.u32 	%r201, [%r200];
	add.s32 	%r202, %r199, %r201;
	ld.shared.u32 	%r203, [%r200+8];
	add.s32 	%r204, %r202, %r203;
	ld.shared.u32 	%r205, [%r200+4];
	add.s32 	%r206, %r204, %r205;
	shr.s32 	%r207, %r206, 31;
	setp.ne.s32 	%p49, %r206, 0;
	selp.u32 	%r208, 1, 0, %p49;
	or.b32  	%r209, %r207, %r208;
	st.global.u32 	[%rd4+4], %r209;
	mov.u32 	%r328, %r35;
	@%p48 bra 	$L__BB0_39;
	rem.s32 	%r210, %r35, %r46;
	add.s32 	%r211, %r210, %r38;
	sub.s32 	%r212, %r211, %r1;
	shl.b32 	%r213, %r212, 2;
	add.s32 	%r215, %r169, %r213;
	ld.shared.u32 	%r216, [%r215+4];
	add.s32 	%r217, %r211, %r1;
	shl.b32 	%r218, %r217, 2;
	add.s32 	%r219, %r169, %r218;
	ld.shared.u32 	%r220, [%r219+4];
	add.s32 	%r221, %r220, %r216;
	add.s32 	%r222, %r215, %r40;
	ld.shared.u32 	%r223, [%r222];
	add.s32 	%r224, %r221, %r223;
	ld.shared.u32 	%r225, [%r222+8];
	add.s32 	%r226, %r224, %r225;
	ld.shared.u32 	%r227, [%r222+4];
	add.s32 	%r228, %r226, %r227;
	shr.s32 	%r229, %r228, 31;
	setp.ne.s32 	%p50, %r228, 0;
	selp.u32 	%r230, 1, 0, %p50;
	or.b32  	%r231, %r229, %r230;
	st.global.u32 	[%rd4+8], %r231;
	mov.u32 	%r328, %r36;
$L__BB0_39:
	setp.lt.u32 	%p51, %r33, 3;
	@%p51 bra 	$L__BB0_41;
$L__BB0_40:
	rem.s32 	%r232, %r328, %r46;
	add.s32 	%r233, %r232, %r38;
	sub.s32 	%r234, %r233, %r1;
	shl.b32 	%r235, %r234, 2;
	mov.u32 	%r236, mem;
	add.s32 	%r237, %r236, %r235;
	ld.shared.u32 	%r238, [%r237+4];
	add.s32 	%r239, %r233, %r1;
	shl.b32 	%r240, %r239, 2;
	add.s32 	%r241, %r236, %r240;
	ld.shared.u32 	%r242, [%r241+4];
	add.s32 	%r243, %r242, %r238;
	shl.b32 	%r244, %r1, 2;
	add.s32 	%r245, %r237, %r244;
	ld.shared.u32 	%r246, [%r245];
	add.s32 	%r247, %r243, %r246;
	ld.shared.u32 	%r248, [%r245+8];
	add.s32 	%r249, %r247, %r248;
	ld.shared.u32 	%r250, [%r245+4];
	add.s32 	%r251, %r249, %r250;
	shr.s32 	%r252, %r251, 31;
	setp.ne.s32 	%p52, %r251, 0;
	selp.u32 	%r253, 1, 0, %p52;
	or.b32  	%r254, %r252, %r253;
	add.s32 	%r255, %r328, %r39;
	mul.wide.s32 	%rd41, %r255, 4;
	add.s64 	%rd42, %rd3, %rd41;
	st.global.u32 	[%rd42], %r254;
	add.s32 	%r256, %r328, 1;
	rem.s32 	%r257, %r256, %r46;
	add.s32 	%r258, %r257, %r38;
	sub.s32 	%r259, %r258, %r1;
	shl.b32 	%r260, %r259, 2;
	add.s32 	%r261, %r236, %r260;
	ld.shared.u32 	%r262, [%r261+4];
	add.s32 	%r263, %r258, %r1;
	shl.b32 	%r264, %r263, 2;
	add.s32 	%r265, %r236, %r264;
	ld.shared.u32 	%r266, [%r265+4];
	add.s32 	%r267, %r266, %r262;
	add.s32 	%r268, %r261, %r244;
	ld.shared.u32 	%r269, [%r268];
	add.s32 	%r270, %r267, %r269;
	ld.shared.u32 	%r271, [%r268+8];
	add.s32 	%r272, %r270, %r271;
	ld.shared.u32 	%r273, [%r268+4];
	add.s32 	%r274, %r272, %r273;
	shr.s32 	%r275, %r274, 31;
	setp.ne.s32 	%p53, %r274, 0;
	selp.u32 	%r276, 1, 0, %p53;
	or.b32  	%r277, %r275, %r276;
	st.global.u32 	[%rd42+4], %r277;
	add.s32 	%r278, %r328, 2;
	rem.s32 	%r279, %r278, %r46;
	add.s32 	%r280, %r279, %r38;
	sub.s32 	%r281, %r280, %r1;
	shl.b32 	%r282, %r281, 2;
	add.s32 	%r283, %r236, %r282;
	ld.shared.u32 	%r284, [%r283+4];
	add.s32 	%r285, %r280, %r1;
	shl.b32 	%r286, %r285, 2;
	add.s32 	%r287, %r236, %r286;
	ld.shared.u32 	%r288, [%r287+4];
	add.s32 	%r289, %r288, %r284;
	add.s32 	%r290, %r283, %r244;
	ld.shared.u32 	%r291, [%r290];
	add.s32 	%r292, %r289, %r291;
	ld.shared.u32 	%r293, [%r290+8];
	add.s32 	%r294, %r292, %r293;
	ld.shared.u32 	%r295, [%r290+4];
	add.s32 	%r296, %r294, %r295;
	shr.s32 	%r297, %r296, 31;
	setp.ne.s32 	%p54, %r296, 0;
	selp.u32 	%r298, 1, 0, %p54;
	or.b32  	%r299, %r297, %r298;
	st.global.u32 	[%rd42+8], %r299;
	add.s32 	%r300, %r328, 3;
	rem.s32 	%r301, %r300, %r46;
	add.s32 	%r302, %r301, %r38;
	sub.s32 	%r303, %r302, %r1;
	shl.b32 	%r304, %r303, 2;
	add.s32 	%r305, %r236, %r304;
	ld.shared.u32 	%r306, [%r305+4];
	add.s32 	%r307, %r302, %r1;
	shl.b32 	%r308, %r307, 2;
	add.s32 	%r309, %r236, %r308;
	ld.shared.u32 	%r310, [%r309+4];
	add.s32 	%r311, %r310, %r306;
	add.s32 	%r312, %r305, %r244;
	ld.shared.u32 	%r313, [%r312];
	add.s32 	%r314, %r311, %r313;
	ld.shared.u32 	%r315, [%r312+8];
	add.s32 	%r316, %r314, %r315;
	ld.shared.u32 	%r317, [%r312+4];
	add.s32 	%r318, %r316, %r317;
	shr.s32 	%r319, %r318, 31;
	setp.ne.s32 	%p55, %r318, 0;
	selp.u32 	%r320, 1, 0, %p55;
	or.b32  	%r321, %r319, %r320;
	st.global.u32 	[%rd42+12], %r321;
	add.s32 	%r328, %r328, 4;
	setp.lt.u32 	%p56, %r328, %r31;
	min.s32 	%r322, %r30, %r45;
	setp.gt.s32 	%p57, %r322, %r328;
	and.pred  	%p58, %p57, %p56;
	@%p58 bra 	$L__BB0_40;
$L__BB0_41:
	add.s32 	%r327, %r327, 1;
	setp.lt.u32 	%p59, %r327, %r7;
	min.s32 	%r323, %r6, %r45;
	setp.gt.s32 	%p60, %r323, %r327;
	and.pred  	%p61, %p60, %p59;
	@%p61 bra 	$L__BB0_34;
$L__BB0_42:
	ret;

}


// ===== COMPILED SASS (sm_100) =====

	.target	sm_100

	.elftype	@"ET_EXEC"


//--------------------- .note.nv.tkinfo           --------------------------
	.section	.note.nv.tkinfo,"",@"SHT_NOTE"
	.sectionflags	@"SHF_NOTE_NV_TKINFO"
	.tkinfo
        /*0018*/ 	.word	0x00000002
        /*0030*/ 	.string	""
        /*0030*/ 	.string	"ptxas"
        /*0030*/ 	.string	"Cuda compilation tools, release 13.0, V13.0.88"
        /*0030*/ 	.string	"Build cuda_13.0.r13.0/compiler.36424714_0"
        /*0030*/ 	.string	"-arch sm_100 -m 64 "



//--------------------- .note.nv.cuinfo           --------------------------
	.section	.note.nv.cuinfo,"",@"SHT_NOTE"
	.sectionflags	@"SHF_NOTE_NV_CUINFO"
        /*0018*/ 	.short	0x0002
        /*001a*/ 	.short	0x0064
        /*001c*/ 	.short	0x0082
	.zero		2


//--------------------- .nv.info                  --------------------------
	.section	.nv.info,"",@"SHT_CUDA_INFO"
	.align	4


	//----- nvinfo : EIATTR_REGCOUNT
	.align		4
        /*0000*/ 	.byte	0x04, 0x2f
        /*0002*/ 	.short	(.L_1 - .L_0)
	.align		4
.L_0:
        /*0004*/ 	.word	index@(_Z8simulatePiS_iii)
        /*0008*/ 	.word	0x00000028


	//----- nvinfo : EIATTR_FRAME_SIZE
	.align		4
.L_1:
        /*000c*/ 	.byte	0x04, 0x11
        /*000e*/ 	.short	(.L_3 - .L_2)
	.align		4
.L_2:
        /*0010*/ 	.word	index@(_Z8simulatePiS_iii)
        /*0014*/ 	.word	0x00000000


	//----- nvinfo : EIATTR_MIN_STACK_SIZE
	.align		4
.L_3:
        /*0018*/ 	.byte	0x04, 0x12
        /*001a*/ 	.short	(.L_5 - .L_4)
	.align		4
.L_4:
        /*001c*/ 	.word	index@(_Z8simulatePiS_iii)
        /*0020*/ 	.word	0x00000000
.L_5:


//--------------------- .nv.compat                --------------------------
	.section	.nv.compat,"",@"SHT_CUDA_COMPAT_INFO"
	.align	4
        /*0000*/ 	.byte	0x02, 0x09, 0x00, 0x00, 0x02, 0x02, 0x01, 0x00, 0x02, 0x05, 0x05, 0x00, 0x03, 0x07, 0x01, 0x01
        /*0010*/ 	.byte	0x02, 0x03, 0x00, 0x00, 0x02, 0x06, 0x01, 0x00, 0x04, 0x0b, 0x08, 0x00, 0x09, 0x00, 0x00, 0x00
        /*0020*/ 	.byte	0x00, 0x00, 0x00, 0x00


//--------------------- .nv.info._Z8simulatePiS_iii --------------------------
	.section	.nv.info._Z8simulatePiS_iii,"",@"SHT_CUDA_INFO"
	.sectionflags	@""
	.align	4


	//----- nvinfo : EIATTR_CUDA_API_VERSION
	.align		4
        /*0000*/ 	.byte	0x04, 0x37
        /*0002*/ 	.short	(.L_7 - .L_6)
.L_6:
        /*0004*/ 	.word	0x00000082


	//----- nvinfo : EIATTR_KPARAM_INFO
	.align		4
.L_7:
        /*0008*/ 	.byte	0x04, 0x17
        /*000a*/ 	.short	(.L_9 - .L_8)
.L_8:
        /*000c*/ 	.word	0x00000000
        /*0010*/ 	.short	0x0004
        /*0012*/ 	.short	0x0018
        /*0014*/ 	.byte	0x00, 0xf0, 0x11, 0x00


	//----- nvinfo : EIATTR_KPARAM_INFO
	.align		4
.L_9:
        /*0018*/ 	.byte	0x04, 0x17
        /*001a*/ 	.short	(.L_11 - .L_10)
.L_10:
        /*001c*/ 	.word	0x00000000
        /*0020*/ 	.short	0x0003
        /*0022*/ 	.short	0x0014
        /*0024*/ 	.byte	0x00, 0xf0, 0x11, 0x00


	//----- nvinfo : EIATTR_KPARAM_INFO
	.align		4
.L_11:
        /*0028*/ 	.byte	0x04, 0x17
        /*002a*/ 	.short	(.L_13 - .L_12)
.L_12:
        /*002c*/ 	.word	0x00000000
        /*0030*/ 	.short	0x0002
        /*0032*/ 	.short	0x0010
        /*0034*/ 	.byte	0x00, 0xf0, 0x11, 0x00


	//----- nvinfo : EIATTR_KPARAM_INFO
	.align		4
.L_13:
        /*0038*/ 	.byte	0x04, 0x17
        /*003a*/ 	.short	(.L_15 - .L_14)
.L_14:
        /*003c*/ 	.word	0x00000000
        /*0040*/ 	.short	0x0001
        /*0042*/ 	.short	0x0008
        /*0044*/ 	.byte	0x00, 0xf5, 0x21, 0x00


	//----- nvinfo : EIATTR_KPARAM_INFO
	.align		4
.L_15:
        /*0048*/ 	.byte	0x04, 0x17
        /*004a*/ 	.short	(.L_17 - .L_16)
.L_16:
        /*004c*/ 	.word	0x00000000
        /*0050*/ 	.short	0x0000
        /*0052*/ 	.short	0x0000
        /*0054*/ 	.byte	0x00, 0xf5, 0x21, 0x00


	//----- nvinfo : EIATTR_SPARSE_MMA_MASK
	.align		4
.L_17:
        /*0058*/ 	.byte	0x03, 0x50
        /*005a*/ 	.short	0x0000


	//----- nvinfo : EIATTR_MAXREG_COUNT
	.align		4
        /*005c*/ 	.byte	0x03, 0x1b
        /*005e*/ 	.short	0x00ff


	//----- nvinfo : EIATTR_NUM_BARRIERS
	.align		4
        /*0060*/ 	.byte	0x02, 0x4c
        /*0062*/ 	.byte	0x01
	.zero		1


	//----- nvinfo : EIATTR_MERCURY_ISA_VERSION
	.align		4
        /*0064*/ 	.byte	0x03, 0x5f
        /*0066*/ 	.short	0x0101


	//----- nvinfo : EIATTR_VRC_CTA_INIT_COUNT
	.align		4
        /*0068*/ 	.byte	0x02, 0x4a
	.zero		1
	.zero		1


	//----- nvinfo : EIATTR_EXIT_INSTR_OFFSETS
	.align		4
        /*006c*/ 	.byte	0x04, 0x1c
        /*006e*/ 	.short	(.L_19 - .L_18)


	//   ....[0]....
.L_18:
        /*0070*/ 	.word	0x00002270


	//   ....[1]....
        /*0074*/ 	.word	0x00003620


	//----- nvinfo : EIATTR_CRS_STACK_SIZE
	.align		4
.L_19:
        /*0078*/ 	.byte	0x04, 0x1e
        /*007a*/ 	.short	(.L_21 - .L_20)
.L_20:
        /*007c*/ 	.word	0x00000000


	//----- nvinfo : EIATTR_CBANK_PARAM_SIZE
	.align		4
.L_21:
        /*0080*/ 	.byte	0x03, 0x19
        /*0082*/ 	.short	0x001c


	//----- nvinfo : EIATTR_PARAM_CBANK
	.align		4
        /*0084*/ 	.byte	0x04, 0x0a
        /*0086*/ 	.short	(.L_23 - .L_22)
	.align		4
.L_22:
        /*0088*/ 	.word	index@(.nv.constant0._Z8simulatePiS_iii)
        /*008c*/ 	.short	0x0380
        /*008e*/ 	.short	0x001c


	//----- nvinfo : EIATTR_SW_WAR
	.align		4
.L_23:
        /*0090*/ 	.byte	0x04, 0x36
        /*0092*/ 	.short	(.L_25 - .L_24)
.L_24:
        /*0094*/ 	.word	0x00000008
.L_25:


//--------------------- .nv.callgraph             --------------------------
	.section	.nv.callgraph,"",@"SHT_CUDA_CALLGRAPH"
	.align	4
	.sectionentsize	8
	.align		4
        /*0000*/ 	.word	0x00000000
	.align		4
        /*0004*/ 	.word	0xffffffff
	.align		4
        /*0008*/ 	.word	0x00000000
	.align		4
        /*000c*/ 	.word	0xfffffffe
	.align		4
        /*0010*/ 	.word	0x00000000
	.align		4
        /*0014*/ 	.word	0xfffffffd
	.align		4
        /*0018*/ 	.word	0x00000000
	.align		4
        /*001c*/ 	.word	0xfffffffc


//--------------------- .text._Z8simulatePiS_iii  --------------------------
	.section	.text._Z8simulatePiS_iii,"ax",@progbits
	.align	128
        .global         _Z8simulatePiS_iii
        .type           _Z8simulatePiS_iii,@function
        .size           _Z8simulatePiS_iii,(.L_x_37 - _Z8simulatePiS_iii)
        .other          _Z8simulatePiS_iii,@"STO_CUDA_ENTRY STV_DEFAULT"
_Z8simulatePiS_iii:
.text._Z8simulatePiS_iii:
[----:B------:R-:W-:Y:S08]  /*0000*/  LDC R1, c[0x0][0x37c] ;  /* 0x0000df00ff017b82 */ /* 0x000ff00000000800 */
[----:B------:R-:W0:Y:S01]  /*0010*/  S2UR UR4, SR_CTAID.Y ;  /* 0x00000000000479c3 */ /* 0x000e220000002600 */
[----:B------:R-:W1:Y:S01]  /*0020*/  S2R R0, SR_TID.Y ;  /* 0x0000000000007919 */ /* 0x000e620000002200 */
[----:B------:R-:W2:Y:S01]  /*0030*/  LDCU.64 UR12, c[0x0][0x390] ;  /* 0x00007200ff0c77ac */ /* 0x000ea20008000a00 */
[----:B------:R-:W-:Y:S01]  /*0040*/  BSSY.RECONVERGENT B2, `(.L_x_0) ;  /* 0x0000221000027945 */ /* 0x000fe20003800200 */
[----:B------:R-:W3:Y:S01]  /*0050*/  S2R R2, SR_TID.X ;  /* 0x0000000000027919 */ /* 0x000ee20000002100 */
[----:B------:R-:W1:Y:S03]  /*0060*/  LDCU UR6, c[0x0][0x398] ;  /* 0x00007300ff0677ac */ /* 0x000e660008000800 */
[----:B------:R-:W4:Y:S01]  /*0070*/  S2UR UR5, SR_CTAID.X ;  /* 0x00000000000579c3 */ /* 0x000f220000002500 */
[----:B------:R-:W1:Y:S01]  /*0080*/  LDCU.64 UR8, c[0x0][0x358] ;  /* 0x00006b00ff0877ac */ /* 0x000e620008000a00 */
[----:B--2---:R-:W-:Y:S01]  /*0090*/  IMAD.U32 R13, RZ, RZ, UR12 ;  /* 0x0000000cff0d7e24 */ /* 0x004fe2000f8e00ff */
[----:B------:R-:W-:-:S02]  /*00a0*/  UIADD3 UR7, UPT, UPT, UR13, 0x2, URZ ;  /* 0x000000020d077890 */ /* 0x000fc4000fffe0ff */
[----:B------:R-:W-:Y:S01]  /*00b0*/  IMAD.U32 R11, RZ, RZ, UR13 ;  /* 0x0000000dff0b7e24 */ /* 0x000fe2000f8e00ff */
[----:B0-----:R-:W-:-:S06]  /*00c0*/  UIMAD UR4, UR4, UR13, URZ ;  /* 0x0000000d040472a4 */ /* 0x001fcc000f8e02ff */
[----:B------:R-:W-:Y:S01]  /*00d0*/  IMAD.U32 R3, RZ, RZ, UR4 ;  /* 0x00000004ff037e24 */ /* 0x000fe2000f8e00ff */
[----:B------:R-:W-:-:S03]  /*00e0*/  UIADD3 UR4, UPT, UPT, UR4, UR13, URZ ;  /* 0x0000000d04047290 */ /* 0x000fc6000fffe0ff */
[----:B-1----:R-:W-:Y:S02]  /*00f0*/  IMAD R0, R0, UR6, R3 ;  /* 0x0000000600007c24 */ /* 0x002fe4000f8e0203 */
[----:B---3--:R-:W-:-:S03]  /*0100*/  IMAD R2, R2, UR6, RZ ;  /* 0x0000000602027c24 */ /* 0x008fc6000f8e02ff */
[C---:B------:R-:W-:Y:S01]  /*0110*/  ISETP.GE.U32.AND P0, PT, R0.reuse, UR4, PT ;  /* 0x0000000400007c0c */ /* 0x040fe2000bf06070 */
[----:B------:R-:W-:Y:S02]  /*0120*/  VIADD R4, R0, UR6 ;  /* 0x0000000600047c36 */ /* 0x000fe40008000000 */
[----:B----4-:R-:W-:Y:S01]  /*0130*/  IMAD R3, R11, UR5, R2 ;  /* 0x000000050b037c24 */ /* 0x010fe2000f8e0202 */
[----:B------:R-:W-:-:S04]  /*0140*/  ISETP.LT.AND P0, PT, RZ, UR6, !P0 ;  /* 0x00000006ff007c0c */ /* 0x000fc8000c701270 */
[----:B------:R-:W-:-:S13]  /*0150*/  ISETP.LT.AND P0, PT, R0, R13, P0 ;  /* 0x0000000d0000720c */ /* 0x000fda0000701270 */
[----:B------:R-:W-:Y:S05]  /*0160*/  @!P0 BRA `(.L_x_1) ;  /* 0x0000002000388947 */ /* 0x000fea0003800000 */
[C---:B------:R-:W-:Y:S01]  /*0170*/  VIADD R6, R3.reuse, 0x1 ;  /* 0x0000000103067836 */ /* 0x040fe20000000000 */
[----:B------:R-:W-:Y:S01]  /*0180*/  IADD3 R5, PT, PT, R3, UR6, RZ ;  /* 0x0000000603057c10 */ /* 0x000fe2000fffe0ff */
[----:B------:R-:W-:Y:S01]  /*0190*/  UIADD3 UR10, UPT, UPT, -UR5, URZ, URZ ;  /* 0x000000ff050a7290 */ /* 0x000fe2000fffe1ff */
[----:B------:R-:W-:Y:S01]  /*01a0*/  LOP3.LUT R12, RZ, R2, RZ, 0x33, !PT ;  /* 0x00000002ff0c7212 */ /* 0x000fe200078e33ff */
[----:B------:R-:W-:Y:S01]  /*01b0*/  IMAD R8, R11, UR5, R11 ;  /* 0x000000050b087c24 */ /* 0x000fe2000f8e020b */
[----:B------:R-:W-:-:S03]  /*01c0*/  VIMNMX R7, PT, PT, R5, R6, !PT ;  /* 0x0000000605077248 */ /* 0x000fc60007fe0100 */
[----:B------:R-:W-:Y:S01]  /*01d0*/  IMAD.U32 R10, RZ, RZ, UR10 ;  /* 0x0000000aff0a7e24 */ /* 0x000fe2000f8e00ff */
[----:B------:R-:W-:Y:S01]  /*01e0*/  ISETP.GE.U32.AND P1, PT, R3, R8, PT ;  /* 0x000000080300720c */ /* 0x000fe20003f26070 */
[----:B------:R-:W-:-:S03]  /*01f0*/  IMAD.IADD R7, R7, 0x1, R12 ;  /* 0x0000000107077824 */ /* 0x000fc600078e020c */
[----:B------:R-:W-:Y:S01]  /*0200*/  ISETP.LT.AND P1, PT, R3, R13, !P1 ;  /* 0x0000000d0300720c */ /* 0x000fe20004f21270 */
[----:B------:R-:W-:Y:S02]  /*0210*/  IMAD R7, R10, UR13, R7 ;  /* 0x0000000d0a077c24 */ /* 0x000fe4000f8e0207 */
[----:B------:R-:W-:-:S05]  /*0220*/  VIADD R10, R13, 0xffffffff ;  /* 0xffffffff0d0a7836 */ /* 0x000fca0000000000 */
[----:B------:R-:W-:Y:S02]  /*0230*/  VIADDMNMX.U32 R9, R10, -R3, R7, PT ;  /* 0x800000030a097246 */ /* 0x000fe40003800007 */
[----:B------:R-:W-:Y:S01]  /*0240*/  IADD3 R7, PT, PT, R11, -0x1, RZ ;  /* 0xffffffff0b077810 */ /* 0x000fe20007ffe0ff */
[----:B------:R-:W-:Y:S01]  /*0250*/  IMAD.MOV.U32 R11, RZ, RZ, R0 ;  /* 0x000000ffff0b7224 */ /* 0x000fe200078e0000 */
[----:B------:R-:W-:-:S07]  /*0260*/  VIADDMNMX.U32 R9, R12, UR13, R9, PT ;  /* 0x0000000d0c097c46 */ /* 0x000fce000b800009 */
.L_x_29:
[----:B------:R-:W-:Y:S04]  /*0270*/  BSSY.RECONVERGENT B1, `(.L_x_2) ;  /* 0x00001f5000017945 */ /* 0x000fe80003800200 */
[----:B01234-:R-:W-:Y:S05]  /*0280*/  @!P1 BRA `(.L_x_3) ;  /* 0x0000001c00cc9947 */ /* 0x01ffea0003800000 */
[----:B------:R-:W0:Y:S01]  /*0290*/  LDC R22, c[0x0][0x394] ;  /* 0x0000e500ff167b82 */ /* 0x000e220000000800 */
[----:B------:R-:W-:Y:S01]  /*02a0*/  IABS R15, R11 ;  /* 0x0000000b000f7213 */ /* 0x000fe20000000000 */
[----:B------:R-:W-:Y:S01]  /*02b0*/  BSSY.RECONVERGENT B0, `(.L_x_4) ;  /* 0x00000b1000007945 */ /* 0x000fe20003800200 */
[----:B------:R-:W-:Y:S02]  /*02c0*/  ISETP.GE.AND P4, PT, R11, RZ, PT ;  /* 0x000000ff0b00720c */ /* 0x000fe40003f86270 */
[----:B------:R-:W-:Y:S02]  /*02d0*/  MOV R21, 0x400 ;  /* 0x0000040000157802 */ /* 0x000fe40000000f00 */
[-C--:B0-----:R-:W-:Y:S02]  /*02e0*/  IABS R28, R22.reuse ;  /* 0x00000016001c7213 */ /* 0x081fe40000000000 */
[----:B------:R-:W-:Y:S02]  /*02f0*/  ISETP.NE.AND P3, PT, R22, RZ, PT ;  /* 0x000000ff1600720c */ /* 0x000fe40003f65270 */
[----:B------:R-:W0:Y:S01]  /*0300*/  I2F.RP R14, R28 ;  /* 0x0000001c000e7306 */ /* 0x000e220000209400 */
[----:B------:R-:W-:-:S07]  /*0310*/  LOP3.LUT R22, RZ, R22, RZ, 0x33, !PT ;  /* 0x00000016ff167212 */ /* 0x000fce00078e33ff */
[----:B0-----:R-:W0:Y:S02]  /*0320*/  MUFU.RCP R14, R14 ;  /* 0x0000000e000e7308 */ /* 0x001e240000001000 */
[----:B0-----:R-:W-:Y:S01]  /*0330*/  VIADD R12, R14, 0xffffffe ;  /* 0x0ffffffe0e0c7836 */ /* 0x001fe20000000000 */
[----:B------:R-:W-:-:S05]  /*0340*/  LOP3.LUT R14, R9, 0x1, RZ, 0xc0, !PT ;  /* 0x00000001090e7812 */ /* 0x000fca00078ec0ff */
[----:B------:R0:W1:Y:S02]  /*0350*/  F2I.FTZ.U32.TRUNC.NTZ R13, R12 ;  /* 0x0000000c000d7305 */ /* 0x000064000021f000 */
[----:B0-----:R-:W-:Y:S02]  /*0360*/  IMAD.MOV.U32 R12, RZ, RZ, RZ ;  /* 0x000000ffff0c7224 */ /* 0x001fe400078e00ff */
[----:B-1----:R-:W-:-:S04]  /*0370*/  IMAD.MOV R27, RZ, RZ, -R13 ;  /* 0x000000ffff1b7224 */ /* 0x002fc800078e0a0d */
[----:B------:R-:W-:-:S04]  /*0380*/  IMAD R27, R27, R28, RZ ;  /* 0x0000001c1b1b7224 */ /* 0x000fc800078e02ff */
[----:B------:R-:W-:Y:S02]  /*0390*/  IMAD.HI.U32 R27, R13, R27, R12 ;  /* 0x0000001b0d1b7227 */ /* 0x000fe400078e000c */
[----:B------:R-:W0:Y:S04]  /*03a0*/  S2R R12, SR_CgaCtaId ;  /* 0x00000000000c7919 */ /* 0x000e280000008800 */
[----:B------:R-:W-:-:S05]  /*03b0*/  IMAD.HI.U32 R13, R27, R15, RZ ;  /* 0x0000000f1b0d7227 */ /* 0x000fca00078e00ff */
[----:B------:R-:W-:-:S05]  /*03c0*/  IADD3 R13, PT, PT, -R13, RZ, RZ ;  /* 0x000000ff0d0d7210 */ /* 0x000fca0007ffe1ff */
[----:B------:R-:W-:Y:S02]  /*03d0*/  IMAD R13, R28, R13, R15 ;  /* 0x0000000d1c0d7224 */ /* 0x000fe400078e020f */
[----:B------:R-:W-:-:S03]  /*03e0*/  IMAD.U32 R15, RZ, RZ, UR7 ;  /* 0x00000007ff0f7e24 */ /* 0x000fc6000f8e00ff */
[----:B------:R-:W-:-:S13]  /*03f0*/  ISETP.GT.U32.AND P2, PT, R28, R13, PT ;  /* 0x0000000d1c00720c */ /* 0x000fda0003f44070 */
[----:B------:R-:W-:Y:S01]  /*0400*/  @!P2 IMAD.IADD R13, R13, 0x1, -R28 ;  /* 0x000000010d0da824 */ /* 0x000fe200078e0a1c */
[----:B0-----:R-:W-:-:S04]  /*0410*/  LEA R21, R12, R21, 0x18 ;  /* 0x000000150c157211 */ /* 0x001fc800078ec0ff */
[----:B------:R-:W-:-:S13]  /*0420*/  ISETP.GT.U32.AND P2, PT, R28, R13, PT ;  /* 0x0000000d1c00720c */ /* 0x000fda0003f44070 */
[----:B------:R-:W-:Y:S01]  /*0430*/  @!P2 IMAD.IADD R13, R13, 0x1, -R28 ;  /* 0x000000010d0da824 */ /* 0x000fe200078e0a1c */
[----:B------:R-:W-:-:S03]  /*0440*/  ISETP.NE.AND P2, PT, R11, R10, PT ;  /* 0x0000000a0b00720c */ /* 0x000fc60003f45270 */
[----:B------:R-:W-:Y:S01]  /*0450*/  @!P4 IMAD.MOV R13, RZ, RZ, -R13 ;  /* 0x000000ffff0dc224 */ /* 0x000fe200078e0a0d */
[----:B------:R-:W-:-:S04]  /*0460*/  ISETP.NE.U32.AND P4, PT, R14, 0x1, PT ;  /* 0x000000010e00780c */ /* 0x000fc80003f85070 */
[----:B------:R-:W-:Y:S02]  /*0470*/  SEL R20, R22, R13, !P3 ;  /* 0x0000000d16147207 */ /* 0x000fe40005800000 */
[----:B------:R-:W-:Y:S02]  /*0480*/  MOV R13, R3 ;  /* 0x00000003000d7202 */ /* 0x000fe40000000f00 */
[C---:B------:R-:W-:Y:S01]  /*0490*/  ISETP.EQ.OR P2, PT, R20.reuse, R7, !P2 ;  /* 0x000000071400720c */ /* 0x040fe20005742670 */
[----:B------:R-:W-:-:S04]  /*04a0*/  IMAD R12, R20, R15, UR7 ;  /* 0x00000007140c7e24 */ /* 0x000fc8000f8e020f */
[----:B------:R-:W-:Y:S08]  /*04b0*/  @!P4 BRA `(.L_x_5) ;  /* 0x000000080040c947 */ /* 0x000ff00003800000 */
[----:B------:R-:W0:Y:S08]  /*04c0*/  LDC R18, c[0x0][0x390] ;  /* 0x0000e400ff127b82 */ /* 0x000e300000000800 */
[----:B------:R-:W1:Y:S01]  /*04d0*/  LDC.64 R14, c[0x0][0x380] ;  /* 0x0000e000ff0e7b82 */ /* 0x000e620000000a00 */
[----:B0-----:R-:W-:-:S04]  /*04e0*/  IMAD R17, R11, R18, R3 ;  /* 0x000000120b117224 */ /* 0x001fc800078e0203 */
[----:B-1----:R-:W-:-:S06]  /*04f0*/  IMAD.WIDE R16, R17, 0x4, R14 ;  /* 0x0000000411107825 */ /* 0x002fcc00078e020e */
[----:B------:R-:W2:Y:S01]  /*0500*/  LDG.E R16, desc[UR8][R16.64] ;  /* 0x0000000810107981 */ /* 0x000ea2000c1e1900 */
[----:B------:R-:W-:Y:S01]  /*0510*/  IABS R19, R3 ;  /* 0x0000000300137213 */ /* 0x000fe20000000000 */
[----:B------:R-:W-:Y:S01]  /*0520*/  BSSY.RECONVERGENT B3, `(.L_x_6) ;  /* 0x000002d000037945 */ /* 0x000fe20003800200 */
[----:B------:R-:W-:-:S03]  /*0530*/  ISETP.GE.AND P5, PT, R3, RZ, PT ;  /* 0x000000ff0300720c */ /* 0x000fc60003fa6270 */
[----:B------:R-:W-:-:S04]  /*0540*/  IMAD.HI.U32 R13, R27, R19, RZ ;  /* 0x000000131b0d7227 */ /* 0x000fc800078e00ff */
[----:B------:R-:W-:-:S04]  /*0550*/  IMAD.MOV R13, RZ, RZ, -R13 ;  /* 0x000000ffff0d7224 */ /* 0x000fc800078e0a0d */
[----:B------:R-:W-:-:S05]  /*0560*/  IMAD R13, R28, R13, R19 ;  /* 0x0000000d1c0d7224 */ /* 0x000fca00078e0213 */
[----:B------:R-:W-:-:S13]  /*0570*/  ISETP.GT.U32.AND P4, PT, R28, R13, PT ;  /* 0x0000000d1c00720c */ /* 0x000fda0003f84070 */
[----:B------:R-:W-:-:S05]  /*0580*/  @!P4 IMAD.IADD R13, R13, 0x1, -R28 ;  /* 0x000000010d0dc824 */ /* 0x000fca00078e0a1c */
[----:B------:R-:W-:-:S13]  /*0590*/  ISETP.GT.U32.AND P4, PT, R28, R13, PT ;  /* 0x0000000d1c00720c */ /* 0x000fda0003f84070 */
[----:B------:R-:W-:Y:S01]  /*05a0*/  @!P4 IMAD.IADD R13, R13, 0x1, -R28 ;  /* 0x000000010d0dc824 */ /* 0x000fe200078e0a1c */
[----:B------:R-:W-:-:S03]  /*05b0*/  ISETP.NE.AND P4, PT, R20, RZ, PT ;  /* 0x000000ff1400720c */ /* 0x000fc60003f85270 */
[----:B------:R-:W-:-:S05]  /*05c0*/  @!P5 IMAD.MOV R13, RZ, RZ, -R13 ;  /* 0x000000ffff0dd224 */ /* 0x000fca00078e0a0d */
[----:B------:R-:W-:Y:S02]  /*05d0*/  SEL R13, R22, R13, !P3 ;  /* 0x0000000d160d7207 */ /* 0x000fe40005800000 */
[----:B------:R-:W-:Y:S02]  /*05e0*/  LEA R22, R12, R21, 0x2 ;  /* 0x000000150c167211 */ /* 0x000fe400078e10ff */
[----:B------:R-:W-:-:S03]  /*05f0*/  ISETP.NE.AND P3, PT, R13, RZ, PT ;  /* 0x000000ff0d00720c */ /* 0x000fc60003f65270 */
[----:B------:R-:W-:-:S05]  /*0600*/  IMAD R19, R13, 0x4, R22 ;  /* 0x000000040d137824 */ /* 0x000fca00078e0216 */
[----:B--2---:R0:W-:Y:S01]  /*0610*/  STS [R19+0x4], R16 ;  /* 0x0000041013007388 */ /* 0x0041e20000000800 */
[----:B------:R-:W-:Y:S05]  /*0620*/  @P4 BRA `(.L_x_7) ;  /* 0x0000000000704947 */ /* 0x000fea0003800000 */
[----:B------:R-:W-:Y:S01]  /*0630*/  IABS R23, R18 ;  /* 0x0000001200177213 */ /* 0x000fe20000000000 */
[----:B------:R-:W-:-:S03]  /*0640*/  IMAD.IADD R24, R10, 0x1, R11 ;  /* 0x000000010a187824 */ /* 0x000fc600078e020b */
[----:B------:R-:W1:Y:S02]  /*0650*/  I2F.RP R25, R23 ;  /* 0x0000001700197306 */ /* 0x000e640000209400 */
[----:B------:R-:W-:-:S06]  /*0660*/  ISETP.GE.AND P6, PT, R24, RZ, PT ;  /* 0x000000ff1800720c */ /* 0x000fcc0003fc6270 */
[----:B-1----:R-:W0:Y:S02]  /*0670*/  MUFU.RCP R25, R25 ;  /* 0x0000001900197308 */ /* 0x002e240000001000 */
[----:B0-----:R-:W-:-:S06]  /*0680*/  VIADD R16, R25, 0xffffffe ;  /* 0x0ffffffe19107836 */ /* 0x001fcc0000000000 */
[----:B------:R0:W1:Y:S02]  /*0690*/  F2I.FTZ.U32.TRUNC.NTZ R17, R16 ;  /* 0x0000001000117305 */ /* 0x000064000021f000 */
[----:B0-----:R-:W-:Y:S02]  /*06a0*/  HFMA2 R16, -RZ, RZ, 0, 0 ;  /* 0x00000000ff107431 */ /* 0x001fe400000001ff */
[----:B-1----:R-:W-:-:S04]  /*06b0*/  IMAD.MOV R26, RZ, RZ, -R17 ;  /* 0x000000ffff1a7224 */ /* 0x002fc800078e0a11 */
[----:B------:R-:W-:Y:S01]  /*06c0*/  IMAD R29, R26, R23, RZ ;  /* 0x000000171a1d7224 */ /* 0x000fe200078e02ff */
[----:B------:R-:W-:-:S03]  /*06d0*/  IABS R26, R24 ;  /* 0x00000018001a7213 */ /* 0x000fc60000000000 */
[----:B------:R-:W-:-:S06]  /*06e0*/  IMAD.HI.U32 R17, R17, R29, R16 ;  /* 0x0000001d11117227 */ /* 0x000fcc00078e0010 */
[----:B------:R-:W-:-:S04]  /*06f0*/  IMAD.HI.U32 R17, R17, R26, RZ ;  /* 0x0000001a11117227 */ /* 0x000fc800078e00ff */
[----:B------:R-:W-:-:S04]  /*0700*/  IMAD.MOV R17, RZ, RZ, -R17 ;  /* 0x000000ffff117224 */ /* 0x000fc800078e0a11 */
[----:B------:R-:W-:-:S05]  /*0710*/  IMAD R16, R23, R17, R26 ;  /* 0x0000001117107224 */ /* 0x000fca00078e021a */
[----:B------:R-:W-:-:S13]  /*0720*/  ISETP.GT.U32.AND P4, PT, R23, R16, PT ;  /* 0x000000101700720c */ /* 0x000fda0003f84070 */
[----:B------:R-:W-:Y:S01]  /*0730*/  @!P4 IMAD.IADD R16, R16, 0x1, -R23 ;  /* 0x000000011010c824 */ /* 0x000fe200078e0a17 */
[----:B------:R-:W-:-:S04]  /*0740*/  ISETP.NE.AND P4, PT, R18, RZ, PT ;  /* 0x000000ff1200720c */ /* 0x000fc80003f85270 */
[----:B------:R-:W-:-:S13]  /*0750*/  ISETP.GT.U32.AND P5, PT, R23, R16, PT ;  /* 0x000000101700720c */ /* 0x000fda0003fa4070 */
[----:B------:R-:W-:-:S04]  /*0760*/  @!P5 IMAD.IADD R16, R16, 0x1, -R23 ;  /* 0x000000011010d824 */ /* 0x000fc800078e0a17 */
[----:B------:R-:W-:Y:S01]  /*0770*/  @!P6 IMAD.MOV R16, RZ, RZ, -R16 ;  /* 0x000000ffff10e224 */ /* 0x000fe200078e0a10 */
[----:B------:R-:W-:-:S05]  /*0780*/  @!P4 LOP3.LUT R16, RZ, R18, RZ, 0x33, !PT ;  /* 0x00000012ff10c212 */ /* 0x000fca00078e33ff */
[----:B------:R-:W-:-:S04]  /*0790*/  IMAD R17, R16, R18, R3 ;  /* 0x0000001210117224 */ /* 0x000fc800078e0203 */
[----:B------:R-:W-:-:S06]  /*07a0*/  IMAD.WIDE R16, R17, 0x4, R14 ;  /* 0x0000000411107825 */ /* 0x000fcc00078e020e */
[----:B------:R-:W2:Y:S01]  /*07b0*/  LDG.E R16, desc[UR8][R16.64] ;  /* 0x0000000810107981 */ /* 0x000ea2000c1e1900 */
[----:B------:R-:W-:-:S04]  /*07c0*/  IADD3 R24, PT, PT, R13, -UR7, R12 ;  /* 0x800000070d187c10 */ /* 0x000fc8000fffe00c */
[----:B------:R-:W-:-:S05]  /*07d0*/  LEA R21, R24, R21, 0x2 ;  /* 0x0000001518157211 */ /* 0x000fca00078e10ff */
[----:B--2---:R1:W-:Y:S02]  /*07e0*/  STS [R21+0x4], R16 ;  /* 0x0000041015007388 */ /* 0x0043e40000000800 */
.L_x_7:
[----:B------:R-:W-:Y:S05]  /*07f0*/  BSYNC.RECONVERGENT B3 ;  /* 0x0000000000037941 */ /* 0x000fea0003800200 */
.L_x_6:
[----:B------:R-:W-:Y:S04]  /*0800*/  BSSY.RECONVERGENT B3, `(.L_x_8) ;  /* 0x000001f000037945 */ /* 0x000fe80003800200 */
[----:B------:R-:W-:Y:S05]  /*0810*/  @!P2 BRA `(.L_x_9) ;  /* 0x000000000074a947 */ /* 0x000fea0003800000 */
[----:B------:R-:W-:Y:S01]  /*0820*/  IABS R23, R18 ;  /* 0x0000001200177213 */ /* 0x000fe20000000000 */
[----:B-1----:R-:W-:Y:S01]  /*0830*/  VIADD R21, R11, 0x1 ;  /* 0x000000010b157836 */ /* 0x002fe20000000000 */
[----:B------:R-:W-:Y:S02]  /*0840*/  ISETP.NE.AND P6, PT, R18, RZ, PT ;  /* 0x000000ff1200720c */ /* 0x000fe40003fc5270 */
[----:B------:R-:W1:Y:S02]  /*0850*/  I2F.RP R24, R23 ;  /* 0x0000001700187306 */ /* 0x000e640000209400 */
[----:B------:R-:W-:Y:S02]  /*0860*/  IABS R26, R21 ;  /* 0x00000015001a7213 */ /* 0x000fe40000000000 */
[----:B------:R-:W-:-:S04]  /*0870*/  ISETP.GE.AND P5, PT, R21, RZ, PT ;  /* 0x000000ff1500720c */ /* 0x000fc80003fa6270 */
[----:B-1----:R-:W1:Y:S02]  /*0880*/  MUFU.RCP R24, R24 ;  /* 0x0000001800187308 */ /* 0x002e640000001000 */
[----:B-1----:R-:W-:-:S06]  /*0890*/  VIADD R25, R24, 0xffffffe ;  /* 0x0ffffffe18197836 */ /* 0x002fcc0000000000 */
[----:B------:R-:W0:Y:S02]  /*08a0*/  F2I.FTZ.U32.TRUNC.NTZ R17, R25 ;  /* 0x0000001900117305 */ /* 0x000e24000021f000 */
[----:B0-----:R-:W-:-:S04]  /*08b0*/  IMAD.MOV R16, RZ, RZ, -R17 ;  /* 0x000000ffff107224 */ /* 0x001fc800078e0a11 */
[----:B------:R-:W-:Y:S02]  /*08c0*/  IMAD R29, R16, R23, RZ ;  /* 0x00000017101d7224 */ /* 0x000fe400078e02ff */
[----:B------:R-:W-:-:S04]  /*08d0*/  IMAD.MOV.U32 R16, RZ, RZ, RZ ;  /* 0x000000ffff107224 */ /* 0x000fc800078e00ff */
[----:B------:R-:W-:Y:S01]  /*08e0*/  IMAD.HI.U32 R16, R17, R29, R16 ;  /* 0x0000001d11107227 */ /* 0x000fe200078e0010 */
[----:B------:R-:W-:-:S05]  /*08f0*/  MOV R17, R26 ;  /* 0x0000001a00117202 */ /* 0x000fca0000000f00 */
[----:B------:R-:W-:-:S04]  /*0900*/  IMAD.HI.U32 R16, R16, R17, RZ ;  /* 0x0000001110107227 */ /* 0x000fc800078e00ff */
[----:B------:R-:W-:-:S04]  /*0910*/  IMAD.MOV R16, RZ, RZ, -R16 ;  /* 0x000000ffff107224 */ /* 0x000fc800078e0a10 */
[----:B------:R-:W-:-:S05]  /*0920*/  IMAD R16, R23, R16, R17 ;  /* 0x0000001017107224 */ /* 0x000fca00078e0211 */
[----:B------:R-:W-:-:S13]  /*0930*/  ISETP.GT.U32.AND P4, PT, R23, R16, PT ;  /* 0x000000101700720c */ /* 0x000fda0003f84070 */
[----:B------:R-:W-:-:S05]  /*0940*/  @!P4 IMAD.IADD R16, R16, 0x1, -R23 ;  /* 0x000000011010c824 */ /* 0x000fca00078e0a17 */
[----:B------:R-:W-:-:S13]  /*0950*/  ISETP.GT.U32.AND P4, PT, R23, R16, PT ;  /* 0x000000101700720c */ /* 0x000fda0003f84070 */
[----:B------:R-:W-:-:S04]  /*0960*/  @!P4 IMAD.IADD R16, R16, 0x1, -R23 ;  /* 0x000000011010c824 */ /* 0x000fc800078e0a17 */
[----:B------:R-:W-:Y:S01]  /*0970*/  @!P5 IMAD.MOV R16, RZ, RZ, -R16 ;  /* 0x000000ffff10d224 */ /* 0x000fe200078e0a10 */
[----:B------:R-:W-:-:S05]  /*0980*/  @!P6 LOP3.LUT R16, RZ, R18, RZ, 0x33, !PT ;  /* 0x00000012ff10e212 */ /* 0x000fca00078e33ff */
[----:B------:R-:W-:-:S04]  /*0990*/  IMAD R17, R16, R18, R3 ;  /* 0x0000001210117224 */ /* 0x000fc800078e0203 */
[----:B------:R-:W-:-:S06]  /*09a0*/  IMAD.WIDE R16, R17, 0x4, R14 ;  /* 0x0000000411107825 */ /* 0x000fcc00078e020e */
[----:B------:R-:W2:Y:S01]  /*09b0*/  LDG.E R16, desc[UR8][R16.64] ;  /* 0x0000000810107981 */ /* 0x000ea2000c1e1900 */
[----:B------:R-:W-:-:S05]  /*09c0*/  MOV R24, UR7 ;  /* 0x0000000700187c02 */ /* 0x000fca0008000f00 */
[----:B------:R-:W-:-:S05]  /*09d0*/  IMAD R21, R24, 0x4, R19 ;  /* 0x0000000418157824 */ /* 0x000fca00078e0213 */
[----:B--2---:R2:W-:Y:S02]  /*09e0*/  STS [R21+0x4], R16 ;  /* 0x0000041015007388 */ /* 0x0045e40000000800 */
.L_x_9:
[----:B------:R-:W-:Y:S05]  /*09f0*/  BSYNC.RECONVERGENT B3 ;  /* 0x0000000000037941 */ /* 0x000fea0003800200 */
.L_x_8:
[----:B------:R-:W-:Y:S01]  /*0a00*/  BSSY.RECONVERGENT B3, `(.L_x_10) ;  /* 0x000001e000037945 */ /* 0x000fe20003800200 */
[----:B------:R-:W-:-:S03]  /*0a10*/  ISETP.NE.AND P4, PT, R10, R3, PT ;  /* 0x000000030a00720c */ /* 0x000fc60003f85270 */
[----:B------:R-:W-:Y:S10]  /*0a20*/  @P3 BRA `(.L_x_11) ;  /* 0x00000000006c3947 */ /* 0x000ff40003800000 */
[----:B------:R-:W-:Y:S01]  /*0a30*/  IABS R23, R18 ;  /* 0x0000001200177213 */ /* 0x000fe20000000000 */
[----:B-12---:R-:W-:Y:S01]  /*0a40*/  IMAD.IADD R21, R3, 0x1, R10 ;  /* 0x0000000103157824 */ /* 0x006fe200078e020a */
        /* <DEDUP_REMOVED lines=9> */
[----:B------:R-:W-:-:S05]  /*0ae0*/  HFMA2 R16, -RZ, RZ, 0, 0 ;  /* 0x00000000ff107431 */ /* 0x000fca00000001ff */
[----:B------:R-:W-:-:S04]  /*0af0*/  IMAD.HI.U32 R16, R17, R29, R16 ;  /* 0x0000001d11107227 */ /* 0x000fc800078e0010 */
[----:B------:R-:W-:-:S04]  /*0b00*/  IMAD.MOV.U32 R17, RZ, RZ, R26 ;  /* 0x000000ffff117224 */ /* 0x000fc800078e001a */
[----:B------:R-:W-:-:S04]  /*0b10*/  IMAD.HI.U32 R16, R16, R17, RZ ;  /* 0x0000001110107227 */ /* 0x000fc800078e00ff */
[----:B------:R-:W-:-:S04]  /*0b20*/  IMAD.MOV R16, RZ, RZ, -R16 ;  /* 0x000000ffff107224 */ /* 0x000fc800078e0a10 */
[----:B------:R-:W-:-:S05]  /*0b30*/  IMAD R16, R23, R16, R17 ;  /* 0x0000001017107224 */ /* 0x000fca00078e0211 */
[----:B------:R-:W-:-:S13]  /*0b40*/  ISETP.GT.U32.AND P3, PT, R23, R16, PT ;  /* 0x000000101700720c */ /* 0x000fda0003f64070 */
[----:B------:R-:W-:-:S05]  /*0b50*/  @!P3 IMAD.IADD R16, R16, 0x1, -R23 ;  /* 0x000000011010b824 */ /* 0x000fca00078e0a17 */
[----:B------:R-:W-:-:S13]  /*0b60*/  ISETP.GT.U32.AND P3, PT, R23, R16, PT ;  /* 0x000000101700720c */ /* 0x000fda0003f64070 */
[----:B------:R-:W-:-:S05]  /*0b70*/  @!P3 IMAD.IADD R16, R16, 0x1, -R23 ;  /* 0x000000011010b824 */ /* 0x000fca00078e0a17 */
[----:B------:R-:W-:Y:S02]  /*0b80*/  @!P5 IADD3 R16, PT, PT, -R16, RZ, RZ ;  /* 0x000000ff1010d210 */ /* 0x000fe40007ffe1ff */
[----:B------:R-:W-:-:S05]  /*0b90*/  @!P6 LOP3.LUT R16, RZ, R18, RZ, 0x33, !PT ;  /* 0x00000012ff10e212 */ /* 0x000fca00078e33ff */
[----:B------:R-:W-:-:S04]  /*0ba0*/  IMAD R17, R11, R18, R16 ;  /* 0x000000120b117224 */ /* 0x000fc800078e0210 */
[----:B------:R-:W-:-:S06]  /*0bb0*/  IMAD.WIDE R16, R17, 0x4, R14 ;  /* 0x0000000411107825 */ /* 0x000fcc00078e020e */
[----:B------:R-:W2:Y:S04]  /*0bc0*/  LDG.E R17, desc[UR8][R16.64] ;  /* 0x0000000810117981 */ /* 0x000ea8000c1e1900 */
[----:B--2---:R3:W-:Y:S02]  /*0bd0*/  STS [R22], R17 ;  /* 0x0000001116007388 */ /* 0x0047e40000000800 */
.L_x_11:
[----:B------:R-:W-:Y:S05]  /*0be0*/  BSYNC.RECONVERGENT B3 ;  /* 0x0000000000037941 */ /* 0x000fea0003800200 */
.L_x_10:
[----:B------:R-:W-:Y:S01]  /*0bf0*/  ISETP.NE.AND P3, PT, R13, R7, PT ;  /* 0x000000070d00720c */ /* 0x000fe20003f65270 */
[----:B------:R-:W-:-:S12]  /*0c00*/  IMAD.MOV.U32 R13, RZ, RZ, R6 ;  /* 0x000000ffff0d7224 */ /* 0x000fd800078e0006 */
[----:B------:R-:W-:Y:S05]  /*0c10*/  @P4 BRA P3, `(.L_x_5) ;  /* 0x0000000000684947 */ /* 0x000fea0001800000 */
[----:B-12---:R-:W-:Y:S02]  /*0c20*/  IABS R21, R18 ;  /* 0x0000001200157213 */ /* 0x006fe40000000000 */
[----:B------:R-:W-:Y:S02]  /*0c30*/  IABS R24, R6 ;  /* 0x0000000600187213 */ /* 0x000fe40000000000 */
[----:B---3--:R-:W1:Y:S01]  /*0c40*/  I2F.RP R22, R21 ;  /* 0x0000001500167306 */ /* 0x008e620000209400 */
[----:B------:R-:W-:Y:S02]  /*0c50*/  ISETP.GE.AND P4, PT, R6, RZ, PT ;  /* 0x000000ff0600720c */ /* 0x000fe40003f86270 */
[----:B------:R-:W-:-:S05]  /*0c60*/  ISETP.NE.AND P5, PT, R18, RZ, PT ;  /* 0x000000ff1200720c */ /* 0x000fca0003fa5270 */
        /* <DEDUP_REMOVED lines=19> */
[----:B------:R-:W2:Y:S04]  /*0da0*/  LDG.E R14, desc[UR8][R14.64] ;  /* 0x000000080e0e7981 */ /* 0x000ea8000c1e1900 */
[----:B--2---:R4:W-:Y:S02]  /*0db0*/  STS [R19+0x8], R14 ;  /* 0x0000080e13007388 */ /* 0x0049e40000000800 */
.L_x_5:
[----:B------:R-:W-:Y:S05]  /*0dc0*/  BSYNC.RECONVERGENT B0 ;  /* 0x0000000000007941 */ /* 0x000fea0003800200 */
.L_x_4:
[----:B------:R-:W-:-:S13]  /*0dd0*/  ISETP.NE.AND P3, PT, R9, RZ, PT ;  /* 0x000000ff0900720c */ /* 0x000fda0003f65270 */
[----:B------:R-:W-:Y:S05]  /*0de0*/  @!P3 BRA `(.L_x_3) ;  /* 0x0000001000f4b947 */ /* 0x000fea0003800000 */
[----:B------:R-:W-:-:S13]  /*0df0*/  ISETP.NE.AND P3, PT, R20, RZ, PT ;  /* 0x000000ff1400720c */ /* 0x000fda0003f65270 */
.L_x_28:
[----:B-1--4-:R-:W1:Y:S08]  /*0e00*/  LDC R14, c[0x0][0x390] ;  /* 0x0000e400ff0e7b82 */ /* 0x012e700000000800 */
[----:B0-----:R-:W0:Y:S08]  /*0e10*/  LDC.64 R18, c[0x0][0x380] ;  /* 0x0000e000ff127b82 */ /* 0x001e300000000a00 */
[----:B--23--:R-:W3:Y:S01]  /*0e20*/  LDC R22, c[0x0][0x394] ;  /* 0x0000e500ff167b82 */ /* 0x00cee20000000800 */
[----:B-12---:R-:W-:-:S04]  /*0e30*/  IMAD R21, R11, R14, R13 ;  /* 0x0000000e0b157224 */ /* 0x006fc800078e020d */
[----:B0-----:R-:W-:-:S05]  /*0e40*/  IMAD.WIDE R20, R21, 0x4, R18 ;  /* 0x0000000415147825 */ /* 0x001fca00078e0212 */
[----:B------:R-:W2:Y:S01]  /*0e50*/  LDG.E R29, desc[UR8][R20.64] ;  /* 0x00000008141d7981 */ /* 0x000ea2000c1e1900 */
[----:B------:R-:W-:Y:S02]  /*0e60*/  IABS R23, R13 ;  /* 0x0000000d00177213 */ /* 0x000fe40000000000 */
[----:B---3--:R-:W-:Y:S01]  /*0e70*/  IABS R16, R22 ;  /* 0x0000001600107213 */ /* 0x008fe20000000000 */
[----:B------:R0:W5:Y:S01]  /*0e80*/  LDG.E R15, desc[UR8][R20.64+0x4] ;  /* 0x00000408140f7981 */ /* 0x000162000c1e1900 */
[----:B------:R-:W-:Y:S01]  /*0e90*/  ISETP.GE.AND P5, PT, R13, RZ, PT ;  /* 0x000000ff0d00720c */ /* 0x000fe20003fa6270 */
[----:B------:R-:W-:Y:S01]  /*0ea0*/  IMAD.HI.U32 R27, R27, R23, RZ ;  /* 0x000000171b1b7227 */ /* 0x000fe200078e00ff */
[----:B------:R-:W1:Y:S01]  /*0eb0*/  I2F.RP R24, R16 ;  /* 0x0000001000187306 */ /* 0x000e620000209400 */
[----:B------:R-:W-:Y:S01]  /*0ec0*/  MOV R17, 0x400 ;  /* 0x0000040000117802 */ /* 0x000fe20000000f00 */
[----:B------:R-:W-:Y:S02]  /*0ed0*/  BSSY.RECONVERGENT B0, `(.L_x_12) ;  /* 0x0000037000007945 */ /* 0x000fe40003800200 */
[----:B------:R-:W-:Y:S01]  /*0ee0*/  IADD3 R27, PT, PT, -R27, RZ, RZ ;  /* 0x000000ff1b1b7210 */ /* 0x000fe20007ffe1ff */
[----:B0-----:R-:W0:Y:S04]  /*0ef0*/  S2R R20, SR_CgaCtaId ;  /* 0x0000000000147919 */ /* 0x001e280000008800 */
[----:B------:R-:W-:-:S05]  /*0f00*/  IMAD R23, R16, R27, R23 ;  /* 0x0000001b10177224 */ /* 0x000fca00078e0217 */
[----:B------:R-:W-:Y:S01]  /*0f10*/  ISETP.GT.U32.AND P4, PT, R28, R23, PT ;  /* 0x000000171c00720c */ /* 0x000fe20003f84070 */
[----:B-1----:R-:W1:-:S12]  /*0f20*/  MUFU.RCP R24, R24 ;  /* 0x0000001800187308 */ /* 0x002e580000001000 */
[----:B------:R-:W-:-:S05]  /*0f30*/  @!P4 IMAD.IADD R23, R23, 0x1, -R16 ;  /* 0x000000011717c824 */ /* 0x000fca00078e0a10 */
[----:B------:R-:W-:Y:S01]  /*0f40*/  ISETP.GT.U32.AND P4, PT, R28, R23, PT ;  /* 0x000000171c00720c */ /* 0x000fe20003f84070 */
[----:B-1----:R-:W-:Y:S01]  /*0f50*/  VIADD R21, R24, 0xffffffe ;  /* 0x0ffffffe18157836 */ /* 0x002fe20000000000 */
[----:B0-----:R-:W-:-:S05]  /*0f60*/  LEA R17, R20, R17, 0x18 ;  /* 0x0000001114117211 */ /* 0x001fca00078ec0ff */
[----:B------:R-:W0:Y:S01]  /*0f70*/  F2I.FTZ.U32.TRUNC.NTZ R21, R21 ;  /* 0x0000001500157305 */ /* 0x000e22000021f000 */
[----:B------:R-:W-:Y:S02]  /*0f80*/  HFMA2 R20, -RZ, RZ, 0, 0 ;  /* 0x00000000ff147431 */ /* 0x000fe400000001ff */
[----:B------:R-:W-:-:S03]  /*0f90*/  IMAD R24, R12, 0x4, R17 ;  /* 0x000000040c187824 */ /* 0x000fc600078e0211 */
[----:B------:R-:W-:Y:S01]  /*0fa0*/  @!P4 IMAD.IADD R23, R23, 0x1, -R16 ;  /* 0x000000011717c824 */ /* 0x000fe200078e0a10 */
[----:B------:R-:W-:Y:S02]  /*0fb0*/  ISETP.NE.AND P4, PT, R22, RZ, PT ;  /* 0x000000ff1600720c */ /* 0x000fe40003f85270 */
[----:B------:R-:W-:Y:S01]  /*0fc0*/  LOP3.LUT R22, RZ, R22, RZ, 0x33, !PT ;  /* 0x00000016ff167212 */ /* 0x000fe200078e33ff */
[----:B------:R-:W-:Y:S02]  /*0fd0*/  IMAD.MOV.U32 R25, RZ, RZ, R23 ;  /* 0x000000ffff197224 */ /* 0x000fe400078e0017 */
[----:B------:R-:W-:Y:S02]  /*0fe0*/  VIADD R23, R13, 0x1 ;  /* 0x000000010d177836 */ /* 0x000fe40000000000 */
[----:B------:R-:W-:Y:S01]  /*0ff0*/  @!P5 IMAD.MOV R25, RZ, RZ, -R25 ;  /* 0x000000ffff19d224 */ /* 0x000fe200078e0a19 */
[----:B0-----:R-:W-:Y:S02]  /*1000*/  IADD3 R27, PT, PT, RZ, -R21, RZ ;  /* 0x80000015ff1b7210 */ /* 0x001fe40007ffe0ff */
[----:B------:R-:W-:-:S02]  /*1010*/  IABS R28, R23 ;  /* 0x00000017001c7213 */ /* 0x000fc40000000000 */
[----:B------:R-:W-:Y:S01]  /*1020*/  SEL R25, R22, R25, !P4 ;  /* 0x0000001916197207 */ /* 0x000fe20006000000 */
[----:B------:R-:W-:-:S04]  /*1030*/  IMAD R27, R27, R16, RZ ;  /* 0x000000101b1b7224 */ /* 0x000fc800078e02ff */
[----:B------:R-:W-:Y:S02]  /*1040*/  IMAD R26, R25, 0x4, R24 ;  /* 0x00000004191a7824 */ /* 0x000fe400078e0218 */
[----:B------:R-:W-:-:S03]  /*1050*/  IMAD.HI.U32 R27, R21, R27, R20 ;  /* 0x0000001b151b7227 */ /* 0x000fc600078e0014 */
[----:B--2---:R0:W-:Y:S01]  /*1060*/  STS [R26+0x4], R29 ;  /* 0x0000041d1a007388 */ /* 0x0041e20000000800 */
[----:B------:R-:W-:Y:S05]  /*1070*/  @P3 BRA `(.L_x_13) ;  /* 0x0000000000703947 */ /* 0x000fea0003800000 */
[----:B0-----:R-:W-:-:S04]  /*1080*/  IABS R29, R14 ;  /* 0x0000000e001d7213 */ /* 0x001fc80000000000 */
[----:B------:R-:W0:Y:S08]  /*1090*/  I2F.RP R31, R29 ;  /* 0x0000001d001f7306 */ /* 0x000e300000209400 */
[----:B0-----:R-:W0:Y:S02]  /*10a0*/  MUFU.RCP R31, R31 ;  /* 0x0000001f001f7308 */ /* 0x001e240000001000 */
[----:B0-----:R-:W-:-:S06]  /*10b0*/  VIADD R20, R31, 0xffffffe ;  /* 0x0ffffffe1f147836 */ /* 0x001fcc0000000000 */
[----:B------:R0:W1:Y:S02]  /*10c0*/  F2I.FTZ.U32.TRUNC.NTZ R21, R20 ;  /* 0x0000001400157305 */ /* 0x000064000021f000 */
[----:B0-----:R-:W-:Y:S02]  /*10d0*/  IMAD.MOV.U32 R20, RZ, RZ, RZ ;  /* 0x000000ffff147224 */ /* 0x001fe400078e00ff */
[----:B-1----:R-:W-:-:S04]  /*10e0*/  IMAD.MOV R30, RZ, RZ, -R21 ;  /* 0x000000ffff1e7224 */ /* 0x002fc800078e0a15 */
[----:B------:R-:W-:Y:S02]  /*10f0*/  IMAD R33, R30, R29, RZ ;  /* 0x0000001d1e217224 */ /* 0x000fe400078e02ff */
[----:B------:R-:W-:Y:S02]  /*1100*/  IMAD.IADD R30, R10, 0x1, R11 ;  /* 0x000000010a1e7824 */ /* 0x000fe400078e020b */
[----:B------:R-:W-:-:S03]  /*1110*/  IMAD.HI.U32 R33, R21, R33, R20 ;  /* 0x0000002115217227 */ /* 0x000fc600078e0014 */
[----:B------:R-:W-:-:S05]  /*1120*/  IABS R32, R30 ;  /* 0x0000001e00207213 */ /* 0x000fca0000000000 */
[----:B------:R-:W-:-:S05]  /*1130*/  IMAD.HI.U32 R33, R33, R32, RZ ;  /* 0x0000002021217227 */ /* 0x000fca00078e00ff */
[----:B------:R-:W-:-:S05]  /*1140*/  IADD3 R33, PT, PT, -R33, RZ, RZ ;  /* 0x000000ff21217210 */ /* 0x000fca0007ffe1ff */
[----:B------:R-:W-:-:S05]  /*1150*/  IMAD R20, R29, R33, R32 ;  /* 0x000000211d147224 */ /* 0x000fca00078e0220 */
[----:B------:R-:W-:-:S13]  /*1160*/  ISETP.GT.U32.AND P5, PT, R29, R20, PT ;  /* 0x000000141d00720c */ /* 0x000fda0003fa4070 */
[----:B------:R-:W-:Y:S01]  /*1170*/  @!P5 IMAD.IADD R20, R20, 0x1, -R29 ;  /* 0x000000011414d824 */ /* 0x000fe200078e0a1d */
[----:B------:R-:W-:-:S04]  /*1180*/  ISETP.GE.AND P5, PT, R30, RZ, PT ;  /* 0x000000ff1e00720c */ /* 0x000fc80003fa6270 */
[----:B------:R-:W-:-:S13]  /*1190*/  ISETP.GT.U32.AND P6, PT, R29, R20, PT ;  /* 0x000000141d00720c */ /* 0x000fda0003fc4070 */
[----:B------:R-:W-:Y:S01]  /*11a0*/  @!P6 IMAD.IADD R20, R20, 0x1, -R29 ;  /* 0x000000011414e824 */ /* 0x000fe200078e0a1d */
[----:B------:R-:W-:-:S03]  /*11b0*/  ISETP.NE.AND P6, PT, R14, RZ, PT ;  /* 0x000000ff0e00720c */ /* 0x000fc60003fc5270 */
[----:B------:R-:W-:-:S10]  /*11c0*/  @!P5 IMAD.MOV R20, RZ, RZ, -R20 ;  /* 0x000000ffff14d224 */ /* 0x000fd400078e0a14 */
[----:B------:R-:W-:-:S05]  /*11d0*/  @!P6 LOP3.LUT R20, RZ, R14, RZ, 0x33, !PT ;  /* 0x0000000eff14e212 */ /* 0x000fca00078e33ff */
[----:B------:R-:W-:-:S04]  /*11e0*/  IMAD R21, R20, R14, R13 ;  /* 0x0000000e14157224 */ /* 0x000fc800078e020d */
[----:B------:R-:W-:-:S06]  /*11f0*/  IMAD.WIDE R20, R21, 0x4, R18 ;  /* 0x0000000415147825 */ /* 0x000fcc00078e0212 */
[----:B------:R-:W2:Y:S01]  /*1200*/  LDG.E R20, desc[UR8][R20.64] ;  /* 0x0000000814147981 */ /* 0x000ea2000c1e1900 */
[----:B------:R-:W-:-:S05]  /*1210*/  IADD3 R30, PT, PT, R25, -UR7, R12 ;  /* 0x80000007191e7c10 */ /* 0x000fca000fffe00c */
[----:B------:R-:W-:-:S05]  /*1220*/  IMAD R29, R30, 0x4, R17 ;  /* 0x000000041e1d7824 */ /* 0x000fca00078e0211 */
[----:B--2---:R1:W-:Y:S02]  /*1230*/  STS [R29+0x4], R20 ;  /* 0x000004141d007388 */ /* 0x0043e40000000800 */
.L_x_13:
[----:B------:R-:W-:Y:S05]  /*1240*/  BSYNC.RECONVERGENT B0 ;  /* 0x0000000000007941 */ /* 0x000fea0003800200 */
.L_x_12:
[----:B------:R-:W-:Y:S04]  /*1250*/  BSSY.RECONVERGENT B0, `(.L_x_14) ;  /* 0x000001e000007945 */ /* 0x000fe80003800200 */
[----:B------:R-:W-:Y:S05]  /*1260*/  @!P2 BRA `(.L_x_15) ;  /* 0x000000000070a947 */ /* 0x000fea0003800000 */
[----:B01----:R-:W-:-:S04]  /*1270*/  IABS R29, R14 ;  /* 0x0000000e001d7213 */ /* 0x003fc80000000000 */
[----:B------:R-:W0:Y:S08]  /*1280*/  I2F.RP R31, R29 ;  /* 0x0000001d001f7306 */ /* 0x000e300000209400 */
[----:B0-----:R-:W0:Y:S02]  /*1290*/  MUFU.RCP R31, R31 ;  /* 0x0000001f001f7308 */ /* 0x001e240000001000 */
[----:B0-----:R-:W-:-:S06]  /*12a0*/  IADD3 R20, PT, PT, R31, 0xffffffe, RZ ;  /* 0x0ffffffe1f147810 */ /* 0x001fcc0007ffe0ff */
[----:B------:R0:W1:Y:S02]  /*12b0*/  F2I.FTZ.U32.TRUNC.NTZ R21, R20 ;  /* 0x0000001400157305 */ /* 0x000064000021f000 */
[----:B0-----:R-:W-:Y:S02]  /*12c0*/  IMAD.MOV.U32 R20, RZ, RZ, RZ ;  /* 0x000000ffff147224 */ /* 0x001fe400078e00ff */
[----:B-1----:R-:W-:-:S04]  /*12d0*/  IMAD.MOV R30, RZ, RZ, -R21 ;  /* 0x000000ffff1e7224 */ /* 0x002fc800078e0a15 */
[----:B------:R-:W-:Y:S02]  /*12e0*/  IMAD R33, R30, R29, RZ ;  /* 0x0000001d1e217224 */ /* 0x000fe400078e02ff */
[----:B------:R-:W-:Y:S02]  /*12f0*/  VIADD R30, R11, 0x1 ;  /* 0x000000010b1e7836 */ /* 0x000fe40000000000 */
[----:B------:R-:W-:-:S03]  /*1300*/  IMAD.HI.U32 R33, R21, R33, R20 ;  /* 0x0000002115217227 */ /* 0x000fc600078e0014 */
[----:B------:R-:W-:-:S05]  /*1310*/  IABS R32, R30 ;  /* 0x0000001e00207213 */ /* 0x000fca0000000000 */
[----:B------:R-:W-:-:S04]  /*1320*/  IMAD.HI.U32 R33, R33, R32, RZ ;  /* 0x0000002021217227 */ /* 0x000fc800078e00ff */
[----:B------:R-:W-:-:S04]  /*1330*/  IMAD.MOV R33, RZ, RZ, -R33 ;  /* 0x000000ffff217224 */ /* 0x000fc800078e0a21 */
[----:B------:R-:W-:-:S05]  /*1340*/  IMAD R20, R29, R33, R32 ;  /* 0x000000211d147224 */ /* 0x000fca00078e0220 */
[----:B------:R-:W-:-:S13]  /*1350*/  ISETP.GT.U32.AND P5, PT, R29, R20, PT ;  /* 0x000000141d00720c */ /* 0x000fda0003fa4070 */
[----:B------:R-:W-:Y:S02]  /*1360*/  @!P5 IADD3 R20, PT, PT, R20, -R29, RZ ;  /* 0x8000001d1414d210 */ /* 0x000fe40007ffe0ff */
[----:B------:R-:W-:Y:S02]  /*1370*/  ISETP.GE.AND P5, PT, R30, RZ, PT ;  /* 0x000000ff1e00720c */ /* 0x000fe40003fa6270 */
        /* <DEDUP_REMOVED lines=8> */
[----:B------:R-:W-:-:S04]  /*1400*/  IMAD.U32 R29, RZ, RZ, UR7 ;  /* 0x00000007ff1d7e24 */ /* 0x000fc8000f8e00ff */
[----:B------:R-:W-:-:S05]  /*1410*/  IMAD R29, R29, 0x4, R26 ;  /* 0x000000041d1d7824 */ /* 0x000fca00078e021a */
[----:B--2---:R2:W-:Y:S02]  /*1420*/  STS [R29+0x4], R20 ;  /* 0x000004141d007388 */ /* 0x0045e40000000800 */
.L_x_15:
[----:B------:R-:W-:Y:S05]  /*1430*/  BSYNC.RECONVERGENT B0 ;  /* 0x0000000000007941 */ /* 0x000fea0003800200 */
.L_x_14:
[----:B------:R-:W-:Y:S01]  /*1440*/  ISETP.NE.AND P5, PT, R25, RZ, PT ;  /* 0x000000ff1900720c */ /* 0x000fe20003fa5270 */
[----:B-12---:R-:W-:Y:S01]  /*1450*/  IMAD.HI.U32 R20, R27, R28, RZ ;  /* 0x0000001c1b147227 */ /* 0x006fe200078e00ff */
[----:B------:R-:W-:Y:S04]  /*1460*/  BSSY.RECONVERGENT B0, `(.L_x_16) ;  /* 0x000001e000007945 */ /* 0x000fe80003800200 */
[----:B0-----:R-:W-:-:S05]  /*1470*/  IADD3 R29, PT, PT, -R20, RZ, RZ ;  /* 0x000000ff141d7210 */ /* 0x001fca0007ffe1ff */
[----:B------:R-:W-:Y:S02]  /*1480*/  IMAD R29, R16, R29, R28 ;  /* 0x0000001d101d7224 */ /* 0x000fe400078e021c */
[----:B------:R-:W-:Y:S05]  /*1490*/  @P5 BRA `(.L_x_17) ;  /* 0x0000000000685947 */ /* 0x000fea0003800000 */
[----:B------:R-:W-:Y:S01]  /*14a0*/  IABS R28, R14 ;  /* 0x0000000e001c7213 */ /* 0x000fe20000000000 */
[----:B------:R-:W-:Y:S02]  /*14b0*/  IMAD.IADD R30, R10, 0x1, R13 ;  /* 0x000000010a1e7824 */ /* 0x000fe400078e020d */
[----:B------:R-:W-:Y:S01]  /*14c0*/  IMAD.MOV.U32 R20, RZ, RZ, RZ ;  /* 0x000000ffff147224 */ /* 0x000fe200078e00ff */
[----:B------:R-:W0:Y:S08]  /*14d0*/  I2F.RP R31, R28 ;  /* 0x0000001c001f7306 */ /* 0x000e300000209400 */
[----:B0-----:R-:W0:Y:S02]  /*14e0*/  MUFU.RCP R31, R31 ;  /* 0x0000001f001f7308 */ /* 0x001e240000001000 */
[----:B0-----:R-:W-:-:S06]  /*14f0*/  VIADD R32, R31, 0xffffffe ;  /* 0x0ffffffe1f207836 */ /* 0x001fcc0000000000 */
[----:B------:R-:W0:Y:S02]  /*1500*/  F2I.FTZ.U32.TRUNC.NTZ R21, R32 ;  /* 0x0000002000157305 */ /* 0x000e24000021f000 */
[----:B0-----:R-:W-:-:S04]  /*1510*/  IMAD.MOV R33, RZ, RZ, -R21 ;  /* 0x000000ffff217224 */ /* 0x001fc800078e0a15 */
[----:B------:R-:W-:-:S04]  /*1520*/  IMAD R33, R33, R28, RZ ;  /* 0x0000001c21217224 */ /* 0x000fc800078e02ff */
[----:B------:R-:W-:Y:S01]  /*1530*/  IMAD.HI.U32 R20, R21, R33, R20 ;  /* 0x0000002115147227 */ /* 0x000fe200078e0014 */
        /* <DEDUP_REMOVED lines=14> */
[----:B------:R-:W2:Y:S04]  /*1620*/  LDG.E R21, desc[UR8][R20.64] ;  /* 0x0000000814157981 */ /* 0x000ea8000c1e1900 */
[----:B--2---:R0:W-:Y:S02]  /*1630*/  STS [R24], R21 ;  /* 0x0000001518007388 */ /* 0x0041e40000000800 */
.L_x_17:
[----:B------:R-:W-:Y:S05]  /*1640*/  BSYNC.RECONVERGENT B0 ;  /* 0x0000000000007941 */ /* 0x000fea0003800200 */
.L_x_16:
[----:B------:R-:W-:Y:S01]  /*1650*/  IMAD.MOV.U32 R28, RZ, RZ, R16 ;  /* 0x000000ffff1c7224 */ /* 0x000fe200078e0010 */
[----:B------:R-:W-:Y:S01]  /*1660*/  ISETP.GE.AND P6, PT, R23, RZ, PT ;  /* 0x000000ff1700720c */ /* 0x000fe20003fc6270 */
[----:B------:R-:W-:Y:S03]  /*1670*/  BSSY.RECONVERGENT B0, `(.L_x_18) ;  /* 0x0000026000007945 */ /* 0x000fe60003800200 */
[----:B------:R-:W-:-:S13]  /*1680*/  ISETP.GT.U32.AND P5, PT, R28, R29, PT ;  /* 0x0000001d1c00720c */ /* 0x000fda0003fa4070 */
[----:B------:R-:W-:-:S04]  /*1690*/  @!P5 IADD3 R29, PT, PT, R29, -R16, RZ ;  /* 0x800000101d1dd210 */ /* 0x000fc80007ffe0ff */
[----:B------:R-:W-:-:S13]  /*16a0*/  ISETP.GT.U32.AND P5, PT, R28, R29, PT ;  /* 0x0000001d1c00720c */ /* 0x000fda0003fa4070 */
[----:B------:R-:W-:Y:S01]  /*16b0*/  @!P5 IMAD.IADD R29, R29, 0x1, -R16 ;  /* 0x000000011d1dd824 */ /* 0x000fe200078e0a10 */
[----:B------:R-:W-:-:S03]  /*16c0*/  ISETP.NE.AND P5, PT, R25, R7, PT ;  /* 0x000000071900720c */ /* 0x000fc60003fa5270 */
[----:B------:R-:W-:Y:S01]  /*16d0*/  @!P6 IMAD.MOV R29, RZ, RZ, -R29 ;  /* 0x000000ffff1de224 */ /* 0x000fe200078e0a1d */
[----:B------:R-:W-:-:S04]  /*16e0*/  ISETP.NE.AND P6, PT, R13, R10, PT ;  /* 0x0000000a0d00720c */ /* 0x000fc80003fc5270 */
[----:B------:R-:W-:-:S05]  /*16f0*/  SEL R25, R22, R29, !P4 ;  /* 0x0000001d16197207 */ /* 0x000fca0006000000 */
[----:B------:R-:W-:-:S04]  /*1700*/  IMAD R22, R25, 0x4, R24 ;  /* 0x0000000419167824 */ /* 0x000fc800078e0218 */
[----:B------:R-:W-:Y:S05]  /*1710*/  @P6 BRA P5, `(.L_x_19) ;  /* 0x00000000006c6947 */ /* 0x000fea0002800000 */
[----:B------:R-:W-:Y:S01]  /*1720*/  IABS R16, R14 ;  /* 0x0000000e00107213 */ /* 0x000fe20000000000 */
[----:B------:R-:W-:Y:S01]  /*1730*/  VIADD R29, R13, 0x1 ;  /* 0x000000010d1d7836 */ /* 0x000fe20000000000 */
[----:B------:R-:W-:Y:S01]  /*1740*/  ISETP.NE.AND P6, PT, R14, RZ, PT ;  /* 0x000000ff0e00720c */ /* 0x000fe20003fc5270 */
[----:B------:R-:W-:Y:S01]  /*1750*/  IMAD.MOV.U32 R20, RZ, RZ, RZ ;  /* 0x000000ffff147224 */ /* 0x000fe200078e00ff */
[----:B------:R-:W1:Y:S02]  /*1760*/  I2F.RP R30, R16 ;  /* 0x00000010001e7306 */ /* 0x000e640000209400 */
[----:B------:R-:W-:Y:S02]  /*1770*/  IABS R32, R29 ;  /* 0x0000001d00207213 */ /* 0x000fe40000000000 */
[----:B------:R-:W-:-:S04]  /*1780*/  ISETP.GE.AND P5, PT, R29, RZ, PT ;  /* 0x000000ff1d00720c */ /* 0x000fc80003fa6270 */
[----:B-1----:R-:W1:Y:S02]  /*1790*/  MUFU.RCP R30, R30 ;  /* 0x0000001e001e7308 */ /* 0x002e640000001000 */
[----:B-1----:R-:W-:-:S06]  /*17a0*/  VIADD R31, R30, 0xffffffe ;  /* 0x0ffffffe1e1f7836 */ /* 0x002fcc0000000000 */
[----:B0-----:R-:W0:Y:S02]  /*17b0*/  F2I.FTZ.U32.TRUNC.NTZ R21, R31 ;  /* 0x0000001f00157305 */ /* 0x001e24000021f000 */
[----:B0-----:R-:W-:-:S05]  /*17c0*/  IADD3 R33, PT, PT, RZ, -R21, RZ ;  /* 0x80000015ff217210 */ /* 0x001fca0007ffe0ff */
[----:B------:R-:W-:-:S04]  /*17d0*/  IMAD R33, R33, R16, RZ ;  /* 0x0000001021217224 */ /* 0x000fc800078e02ff */
[----:B------:R-:W-:-:S04]  /*17e0*/  IMAD.HI.U32 R20, R21, R33, R20 ;  /* 0x0000002115147227 */ /* 0x000fc800078e0014 */
[----:B------:R-:W-:-:S04]  /*17f0*/  IMAD.MOV.U32 R21, RZ, RZ, R32 ;  /* 0x000000ffff157224 */ /* 0x000fc800078e0020 */
[----:B------:R-:W-:-:S04]  /*1800*/  IMAD.HI.U32 R20, R20, R21, RZ ;  /* 0x0000001514147227 */ /* 0x000fc800078e00ff */
[----:B------:R-:W-:-:S04]  /*1810*/  IMAD.MOV R20, RZ, RZ, -R20 ;  /* 0x000000ffff147224 */ /* 0x000fc800078e0a14 */
[----:B------:R-:W-:-:S05]  /*1820*/  IMAD R21, R16, R20, R21 ;  /* 0x0000001410157224 */ /* 0x000fca00078e0215 */
[----:B------:R-:W-:-:S13]  /*1830*/  ISETP.GT.U32.AND P4, PT, R16, R21, PT ;  /* 0x000000151000720c */ /* 0x000fda0003f84070 */
[----:B------:R-:W-:-:S04]  /*1840*/  @!P4 IADD3 R21, PT, PT, R21, -R16, RZ ;  /* 0x800000101515c210 */ /* 0x000fc80007ffe0ff */
        /* <DEDUP_REMOVED lines=8> */
.L_x_19:
[----:B------:R-:W-:Y:S05]  /*18d0*/  BSYNC.RECONVERGENT B0 ;  /* 0x0000000000007941 */ /* 0x000fea0003800200 */
.L_x_18:
[----:B-----5:R2:W-:Y:S01]  /*18e0*/  STS [R22+0x4], R15 ;  /* 0x0000040f16007388 */ /* 0x0205e20000000800 */
[----:B------:R-:W-:Y:S04]  /*18f0*/  BSSY.RECONVERGENT B0, `(.L_x_20) ;  /* 0x0000024000007945 */ /* 0x000fe80003800200 */
[----:B------:R-:W-:Y:S05]  /*1900*/  @P3 BRA `(.L_x_21) ;  /* 0x0000000000883947 */ /* 0x000fea0003800000 */
[----:B--2---:R-:W-:Y:S01]  /*1910*/  IABS R15, R14 ;  /* 0x0000000e000f7213 */ /* 0x004fe20000000000 */
[----:B------:R-:W2:Y:S01]  /*1920*/  LDCU.64 UR10, c[0x0][0x380] ;  /* 0x00007000ff0a77ac */ /* 0x000ea20008000a00 */
[----:B------:R-:W-:Y:S02]  /*1930*/  IADD3 R16, PT, PT, R10, R11, RZ ;  /* 0x0000000b0a107210 */ /* 0x000fe40007ffe0ff */
[----:B-1----:R-:W1:Y:S01]  /*1940*/  I2F.RP R26, R15 ;  /* 0x0000000f001a7306 */ /* 0x002e620000209400 */
[----:B------:R-:W-:Y:S02]  /*1950*/  ISETP.NE.AND P6, PT, R14, RZ, PT ;  /* 0x000000ff0e00720c */ /* 0x000fe40003fc5270 */
[----:B------:R-:W-:-:S05]  /*1960*/  ISETP.GE.AND P5, PT, R16, RZ, PT ;  /* 0x000000ff1000720c */ /* 0x000fca0003fa6270 */
[----:B-1----:R-:W1:Y:S02]  /*1970*/  MUFU.RCP R26, R26 ;  /* 0x0000001a001a7308 */ /* 0x002e640000001000 */
[----:B-1----:R-:W-:-:S06]  /*1980*/  VIADD R20, R26, 0xffffffe ;  /* 0x0ffffffe1a147836 */ /* 0x002fcc0000000000 */
[----:B0-----:R0:W1:Y:S02]  /*1990*/  F2I.FTZ.U32.TRUNC.NTZ R21, R20 ;  /* 0x0000001400157305 */ /* 0x001064000021f000 */
[----:B0-----:R-:W-:Y:S02]  /*19a0*/  IMAD.MOV.U32 R20, RZ, RZ, RZ ;  /* 0x000000ffff147224 */ /* 0x001fe400078e00ff */
        /* <DEDUP_REMOVED lines=8> */
[----:B------:R-:W-:-:S05]  /*1a30*/  @!P4 IMAD.IADD R30, R30, 0x1, -R15 ;  /* 0x000000011e1ec824 */ /* 0x000fca00078e0a0f */
[----:B------:R-:W-:-:S13]  /*1a40*/  ISETP.GT.U32.AND P4, PT, R15, R30, PT ;  /* 0x0000001e0f00720c */ /* 0x000fda0003f84070 */
[----:B------:R-:W-:-:S05]  /*1a50*/  @!P4 IMAD.IADD R30, R30, 0x1, -R15 ;  /* 0x000000011e1ec824 */ /* 0x000fca00078e0a0f */
[----:B------:R-:W-:-:S05]  /*1a60*/  MOV R15, R30 ;  /* 0x0000001e000f7202 */ /* 0x000fca0000000f00 */
[----:B------:R-:W-:Y:S01]  /*1a70*/  @!P5 IMAD.MOV R15, RZ, RZ, -R15 ;  /* 0x000000ffff0fd224 */ /* 0x000fe200078e0a0f */
[----:B------:R-:W-:-:S05]  /*1a80*/  @!P6 LOP3.LUT R15, RZ, R14, RZ, 0x33, !PT ;  /* 0x0000000eff0fe212 */ /* 0x000fca00078e33ff */
[----:B------:R-:W-:Y:S01]  /*1a90*/  IMAD R16, R15, R14, RZ ;  /* 0x0000000e0f107224 */ /* 0x000fe200078e02ff */
[----:B------:R-:W-:-:S04]  /*1aa0*/  SHF.R.S32.HI R15, RZ, 0x1f, R13 ;  /* 0x0000001fff0f7819 */ /* 0x000fc8000001140d */
[----:B------:R-:W-:-:S04]  /*1ab0*/  IADD3 R21, P4, PT, R16, R13, RZ ;  /* 0x0000000d10157210 */ /* 0x000fc80007f9e0ff */
[----:B------:R-:W-:Y:S02]  /*1ac0*/  LEA.HI.X.SX32 R16, R16, R15, 0x1, P4 ;  /* 0x0000000f10107211 */ /* 0x000fe400020f0eff */
[----:B--2---:R-:W-:-:S04]  /*1ad0*/  LEA R20, P4, R21, UR10, 0x2 ;  /* 0x0000000a15147c11 */ /* 0x004fc8000f8810ff */
[----:B------:R-:W-:-:S05]  /*1ae0*/  LEA.HI.X R21, R21, UR11, R16, 0x2, P4 ;  /* 0x0000000b15157c11 */ /* 0x000fca000a0f1410 */
[----:B------:R-:W2:Y:S01]  /*1af0*/  LDG.E R20, desc[UR8][R20.64+0x4] ;  /* 0x0000040814147981 */ /* 0x000ea2000c1e1900 */
[----:B------:R-:W-:-:S05]  /*1b00*/  IADD3 R16, PT, PT, R25, -UR7, R12 ;  /* 0x8000000719107c10 */ /* 0x000fca000fffe00c */
[----:B------:R-:W-:-:S05]  /*1b10*/  IMAD R17, R16, 0x4, R17 ;  /* 0x0000000410117824 */ /* 0x000fca00078e0211 */
[----:B--2---:R3:W-:Y:S02]  /*1b20*/  STS [R17+0x4], R20 ;  /* 0x0000041411007388 */ /* 0x0047e40000000800 */
.L_x_21:
[----:B------:R-:W-:Y:S05]  /*1b30*/  BSYNC.RECONVERGENT B0 ;  /* 0x0000000000007941 */ /* 0x000fea0003800200 */
.L_x_20:
[----:B------:R-:W-:Y:S04]  /*1b40*/  BSSY.RECONVERGENT B0, `(.L_x_22) ;  /* 0x0000024000007945 */ /* 0x000fe80003800200 */
[----:B------:R-:W-:Y:S05]  /*1b50*/  @!P2 BRA `(.L_x_23) ;  /* 0x000000000088a947 */ /* 0x000fea0003800000 */
[----:B--2---:R-:W-:Y:S01]  /*1b60*/  IABS R15, R14 ;  /* 0x0000000e000f7213 */ /* 0x004fe20000000000 */
[----:B------:R-:W2:Y:S01]  /*1b70*/  LDCU.64 UR10, c[0x0][0x380] ;  /* 0x00007000ff0a77ac */ /* 0x000ea20008000a00 */
[----:B---3--:R-:W-:Y:S02]  /*1b80*/  IADD3 R20, PT, PT, R11, 0x1, RZ ;  /* 0x000000010b147810 */ /* 0x008fe40007ffe0ff */
[----:B01----:R-:W0:Y:S01]  /*1b90*/  I2F.RP R21, R15 ;  /* 0x0000000f00157306 */ /* 0x003e220000209400 */
[----:B------:R-:W-:Y:S02]  /*1ba0*/  ISETP.NE.AND P6, PT, R14, RZ, PT ;  /* 0x000000ff0e00720c */ /* 0x000fe40003fc5270 */
[----:B------:R-:W-:-:S05]  /*1bb0*/  ISETP.GE.AND P5, PT, R20, RZ, PT ;  /* 0x000000ff1400720c */ /* 0x000fca0003fa6270 */
[----:B0-----:R-:W0:Y:S02]  /*1bc0*/  MUFU.RCP R21, R21 ;  /* 0x0000001500157308 */ /* 0x001e240000001000 */
[----:B0-----:R-:W-:-:S06]  /*1bd0*/  VIADD R16, R21, 0xffffffe ;  /* 0x0ffffffe15107836 */ /* 0x001fcc0000000000 */
[----:B------:R0:W1:Y:S02]  /*1be0*/  F2I.FTZ.U32.TRUNC.NTZ R17, R16 ;  /* 0x0000001000117305 */ /* 0x000064000021f000 */
        /* <DEDUP_REMOVED lines=15> */
[----:B------:R-:W-:-:S05]  /*1ce0*/  IMAD R16, R15, R14, RZ ;  /* 0x0000000e0f107224 */ /* 0x000fca00078e02ff */
[----:B------:R-:W-:Y:S02]  /*1cf0*/  SHF.R.S32.HI R20, RZ, 0x1f, R16 ;  /* 0x0000001fff147819 */ /* 0x000fe40000011410 */
[----:B------:R-:W-:-:S04]  /*1d00*/  IADD3 R15, P4, PT, R16, R13, RZ ;  /* 0x0000000d100f7210 */ /* 0x000fc80007f9e0ff */
[----:B------:R-:W-:Y:S02]  /*1d10*/  LEA.HI.X.SX32 R20, R13, R20, 0x1, P4 ;  /* 0x000000140d147211 */ /* 0x000fe400020f0eff */
[----:B--2---:R-:W-:-:S04]  /*1d20*/  LEA R16, P4, R15, UR10, 0x2 ;  /* 0x0000000a0f107c11 */ /* 0x004fc8000f8810ff */
[----:B------:R-:W-:-:S05]  /*1d30*/  LEA.HI.X R17, R15, UR11, R20, 0x2, P4 ;  /* 0x0000000b0f117c11 */ /* 0x000fca000a0f1414 */
[----:B------:R-:W2:Y:S01]  /*1d40*/  LDG.E R16, desc[UR8][R16.64+0x4] ;  /* 0x0000040810107981 */ /* 0x000ea2000c1e1900 */
[----:B------:R-:W-:-:S04]  /*1d50*/  IMAD.U32 R15, RZ, RZ, UR7 ;  /* 0x00000007ff0f7e24 */ /* 0x000fc8000f8e00ff */
[----:B------:R-:W-:-:S05]  /*1d60*/  IMAD R15, R15, 0x4, R22 ;  /* 0x000000040f0f7824 */ /* 0x000fca00078e0216 */
[----:B--2---:R4:W-:Y:S02]  /*1d70*/  STS [R15+0x4], R16 ;  /* 0x000004100f007388 */ /* 0x0049e40000000800 */
.L_x_23:
[----:B------:R-:W-:Y:S05]  /*1d80*/  BSYNC.RECONVERGENT B0 ;  /* 0x0000000000007941 */ /* 0x000fea0003800200 */
.L_x_22:
[----:B------:R-:W-:Y:S01]  /*1d90*/  ISETP.NE.AND P4, PT, R25, RZ, PT ;  /* 0x000000ff1900720c */ /* 0x000fe20003f85270 */
[----:B------:R-:W-:-:S12]  /*1da0*/  BSSY.RECONVERGENT B0, `(.L_x_24) ;  /* 0x000001c000007945 */ /* 0x000fd80003800200 */
[----:B------:R-:W-:Y:S05]  /*1db0*/  @P4 BRA `(.L_x_25) ;  /* 0x0000000000684947 */ /* 0x000fea0003800000 */
[----:B--2-4-:R-:W-:Y:S01]  /*1dc0*/  IABS R15, R14 ;  /* 0x0000000e000f7213 */ /* 0x014fe20000000000 */
[----:B---3--:R-:W-:Y:S01]  /*1dd0*/  IMAD.IADD R20, R13, 0x1, R14 ;  /* 0x000000010d147824 */ /* 0x008fe200078e020e */
[----:B------:R-:W-:Y:S02]  /*1de0*/  ISETP.NE.AND P6, PT, R14, RZ, PT ;  /* 0x000000ff0e00720c */ /* 0x000fe40003fc5270 */
[----:B01----:R-:W0:Y:S02]  /*1df0*/  I2F.RP R21, R15 ;  /* 0x0000000f00157306 */ /* 0x003e240000209400 */
[----:B------:R-:W-:Y:S02]  /*1e00*/  IABS R26, R20 ;  /* 0x00000014001a7213 */ /* 0x000fe40000000000 */
[----:B------:R-:W-:-:S04]  /*1e10*/  ISETP.GE.AND P5, PT, R20, RZ, PT ;  /* 0x000000ff1400720c */ /* 0x000fc80003fa6270 */
[----:B0-----:R-:W0:Y:S02]  /*1e20*/  MUFU.RCP R21, R21 ;  /* 0x0000001500157308 */ /* 0x001e240000001000 */
[----:B0-----:R-:W-:-:S06]  /*1e30*/  VIADD R17, R21, 0xffffffe ;  /* 0x0ffffffe15117836 */ /* 0x001fcc0000000000 */
[----:B------:R-:W0:Y:S02]  /*1e40*/  F2I.FTZ.U32.TRUNC.NTZ R17, R17 ;  /* 0x0000001100117305 */ /* 0x000e24000021f000 */
[----:B0-----:R-:W-:-:S05]  /*1e50*/  IADD3 R16, PT, PT, RZ, -R17, RZ ;  /* 0x80000011ff107210 */ /* 0x001fca0007ffe0ff */
[----:B------:R-:W-:Y:S02]  /*1e60*/  IMAD R29, R16, R15, RZ ;  /* 0x0000000f101d7224 */ /* 0x000fe400078e02ff */
[----:B------:R-:W-:-:S04]  /*1e70*/  IMAD.MOV.U32 R16, RZ, RZ, RZ ;  /* 0x000000ffff107224 */ /* 0x000fc800078e00ff */
[----:B------:R-:W-:-:S06]  /*1e80*/  IMAD.HI.U32 R29, R17, R29, R16 ;  /* 0x0000001d111d7227 */ /* 0x000fcc00078e0010 */
[----:B------:R-:W-:-:S04]  /*1e90*/  IMAD.HI.U32 R16, R29, R26, RZ ;  /* 0x0000001a1d107227 */ /* 0x000fc800078e00ff */
[----:B------:R-:W-:-:S04]  /*1ea0*/  IMAD.MOV R16, RZ, RZ, -R16 ;  /* 0x000000ffff107224 */ /* 0x000fc800078e0a10 */
[----:B------:R-:W-:-:S05]  /*1eb0*/  IMAD R16, R15, R16, R26 ;  /* 0x000000100f107224 */ /* 0x000fca00078e021a */
[----:B------:R-:W-:-:S13]  /*1ec0*/  ISETP.GT.U32.AND P4, PT, R15, R16, PT ;  /* 0x000000100f00720c */ /* 0x000fda0003f84070 */
[----:B------:R-:W-:-:S05]  /*1ed0*/  @!P4 IMAD.IADD R16, R16, 0x1, -R15 ;  /* 0x000000011010c824 */ /* 0x000fca00078e0a0f */
[----:B------:R-:W-:-:S13]  /*1ee0*/  ISETP.GT.U32.AND P4, PT, R15, R16, PT ;  /* 0x000000100f00720c */ /* 0x000fda0003f84070 */
[----:B------:R-:W-:-:S05]  /*1ef0*/  @!P4 IADD3 R16, PT, PT, R16, -R15, RZ ;  /* 0x8000000f1010c210 */ /* 0x000fca0007ffe0ff */
[----:B------:R-:W-:Y:S01]  /*1f00*/  @!P5 IMAD.MOV R16, RZ, RZ, -R16 ;  /* 0x000000ffff10d224 */ /* 0x000fe200078e0a10 */
[----:B------:R-:W-:-:S05]  /*1f10*/  @!P6 LOP3.LUT R16, RZ, R14, RZ, 0x33, !PT ;  /* 0x0000000eff10e212 */ /* 0x000fca00078e33ff */
[----:B------:R-:W-:-:S04]  /*1f20*/  IMAD R17, R11, R14, R16 ;  /* 0x0000000e0b117224 */ /* 0x000fc800078e0210 */
[----:B------:R-:W-:-:S06]  /*1f30*/  IMAD.WIDE R16, R17, 0x4, R18 ;  /* 0x0000000411107825 */ /* 0x000fcc00078e0212 */
[----:B------:R-:W2:Y:S04]  /*1f40*/  LDG.E R17, desc[UR8][R16.64] ;  /* 0x0000000810117981 */ /* 0x000ea8000c1e1900 */
[----:B--2---:R0:W-:Y:S02]  /*1f50*/  STS [R24], R17 ;  /* 0x0000001118007388 */ /* 0x0041e40000000800 */
.L_x_25:
[----:B------:R-:W-:Y:S05]  /*1f60*/  BSYNC.RECONVERGENT B0 ;  /* 0x0000000000007941 */ /* 0x000fea0003800200 */
.L_x_24:
[----:B------:R-:W-:Y:S01]  /*1f70*/  ISETP.NE.AND P4, PT, R23, R10, PT ;  /* 0x0000000a1700720c */ /* 0x000fe20003f85270 */
[----:B------:R-:W-:Y:S01]  /*1f80*/  BSSY.RECONVERGENT B0, `(.L_x_26) ;  /* 0x000001e000007945 */ /* 0x000fe20003800200 */
[----:B------:R-:W-:-:S13]  /*1f90*/  ISETP.NE.AND P5, PT, R25, R7, PT ;  /* 0x000000071900720c */ /* 0x000fda0003fa5270 */
[----:B------:R-:W-:Y:S05]  /*1fa0*/  @P4 BRA P5, `(.L_x_27) ;  /* 0x00000000006c4947 */ /* 0x000fea0002800000 */
[----:B01----:R-:W-:Y:S01]  /*1fb0*/  IABS R21, R14 ;  /* 0x0000000e00157213 */ /* 0x003fe20000000000 */
[----:B--2-4-:R-:W-:Y:S01]  /*1fc0*/  VIADD R15, R13, 0x2 ;  /* 0x000000020d0f7836 */ /* 0x014fe20000000000 */
[----:B------:R-:W-:Y:S02]  /*1fd0*/  ISETP.NE.AND P6, PT, R14, RZ, PT ;  /* 0x000000ff0e00720c */ /* 0x000fe40003fc5270 */
[----:B---3--:R-:W0:Y:S02]  /*1fe0*/  I2F.RP R20, R21 ;  /* 0x0000001500147306 */ /* 0x008e240000209400 */
[----:B------:R-:W-:Y:S02]  /*1ff0*/  IABS R24, R15 ;  /* 0x0000000f00187213 */ /* 0x000fe40000000000 */
[----:B------:R-:W-:-:S04]  /*2000*/  ISETP.GE.AND P5, PT, R15, RZ, PT ;  /* 0x000000ff0f00720c */ /* 0x000fc80003fa6270 */
[----:B0-----:R-:W0:Y:S02]  /*2010*/  MUFU.RCP R20, R20 ;  /* 0x0000001400147308 */ /* 0x001e240000001000 */
[----:B0-----:R-:W-:-:S06]  /*2020*/  VIADD R23, R20, 0xffffffe ;  /* 0x0ffffffe14177836 */ /* 0x001fcc0000000000 */
        /* <DEDUP_REMOVED lines=18> */
[----:B--2---:R0:W-:Y:S02]  /*2150*/  STS [R22+0x8], R19 ;  /* 0x0000081316007388 */ /* 0x0041e40000000800 */
.L_x_27:
[----:B------:R-:W-:Y:S05]  /*2160*/  BSYNC.RECONVERGENT B0 ;  /* 0x0000000000007941 */ /* 0x000fea0003800200 */
.L_x_26:
[----:B------:R-:W-:Y:S01]  /*2170*/  VIADD R13, R13, 0x2 ;  /* 0x000000020d0d7836 */ /* 0x000fe20000000000 */
[----:B------:R-:W-:-:S04]  /*2180*/  VIMNMX R14, PT, PT, R5, R14, PT ;  /* 0x0000000e050e7248 */ /* 0x000fc80003fe0100 */
[----:B------:R-:W-:Y:S02]  /*2190*/  ISETP.GT.AND P4, PT, R14, R13, PT ;  /* 0x0000000d0e00720c */ /* 0x000fe40003f84270 */
[----:B------:R-:W-:-:S13]  /*21a0*/  ISETP.LT.U32.AND P5, PT, R13, R8, PT ;  /* 0x000000080d00720c */ /* 0x000fda0003fa1070 */
[----:B------:R-:W-:Y:S05]  /*21b0*/  @P4 BRA P5, `(.L_x_28) ;  /* 0xffffffec00104947 */ /* 0x000fea000283ffff */
.L_x_3:
[----:B------:R-:W-:Y:S05]  /*21c0*/  BSYNC.RECONVERGENT B1 ;  /* 0x0000000000017941 */ /* 0x000fea0003800200 */
.L_x_2:
[----:B------:R-:W5:Y:S01]  /*21d0*/  LDCU UR10, c[0x0][0x390] ;  /* 0x00007200ff0a77ac */ /* 0x000f620008000800 */
[----:B------:R-:W-:-:S05]  /*21e0*/  VIADD R12, R11, 0x1 ;  /* 0x000000010b0c7836 */ /* 0x000fca0000000000 */
[----:B------:R-:W-:Y:S01]  /*21f0*/  ISETP.LT.U32.AND P3, PT, R12, UR4, PT ;  /* 0x000000040c007c0c */ /* 0x000fe2000bf61070 */
[----:B-----5:R-:W-:-:S05]  /*2200*/  IMAD.U32 R13, RZ, RZ, UR10 ;  /* 0x0000000aff0d7e24 */ /* 0x020fca000f8e00ff */
[----:B------:R-:W-:-:S04]  /*2210*/  VIMNMX R11, PT, PT, R4, R13, PT ;  /* 0x0000000d040b7248 */ /* 0x000fc80003fe0100 */
[----:B------:R-:W-:Y:S01]  /*2220*/  ISETP.GT.AND P2, PT, R11, R12, PT ;  /* 0x0000000c0b00720c */ /* 0x000fe20003f44270 */
[----:B------:R-:W-:-:S12]  /*2230*/  IMAD.MOV.U32 R11, RZ, RZ, R12 ;  /* 0x000000ffff0b7224 */ /* 0x000fd800078e000c */
[----:B------:R-:W-:Y:S05]  /*2240*/  @P2 BRA P3, `(.L_x_29) ;  /* 0xffffffe000082947 */ /* 0x000fea000183ffff */
.L_x_1:
[----:B------:R-:W-:Y:S05]  /*2250*/  BSYNC.RECONVERGENT B2 ;  /* 0x0000000000027941 */ /* 0x000fea0003800200 */
.L_x_0:
[----:B------:R-:W-:Y:S06]  /*2260*/  BAR.SYNC.DEFER_BLOCKING 0x0 ;  /* 0x0000000000007b1d */ /* 0x000fec0000010000 */
[----:B------:R-:W-:Y:S05]  /*2270*/  @!P0 EXIT ;  /* 0x000000000000894d */ /* 0x000fea0003800000 */
[----:B------:R-:W5:Y:S01]  /*2280*/  LDCU UR6, c[0x0][0x398] ;  /* 0x00007300ff0677ac */ /* 0x000f620008000800 */
[C---:B------:R-:W-:Y:S01]  /*2290*/  IADD3 R8, PT, PT, R3.reuse, 0x1, RZ ;  /* 0x0000000103087810 */ /* 0x040fe20007ffe0ff */
[----:B------:R-:W-:Y:S01]  /*22a0*/  IMAD R7, RZ, RZ, -UR5 ;  /* 0x80000005ff077e24 */ /* 0x000fe2000f8e02ff */
[----:B------:R-:W-:Y:S01]  /*22b0*/  LOP3.LUT R6, RZ, R2, RZ, 0x33, !PT ;  /* 0x00000002ff067212 */ /* 0x000fe200078e33ff */
[----:B------:R-:W0:Y:S04]  /*22c0*/  LDCU UR10, c[0x0][0x394] ;  /* 0x00007280ff0a77ac */ /* 0x000e280008000800 */
[----:B------:R-:W-:Y:S01]  /*22d0*/  IMAD.IADD R2, R6, 0x1, R13 ;  /* 0x0000000106027824 */ /* 0x000fe200078e020d */
[----:B------:R-:W1:Y:S01]  /*22e0*/  LDCU UR12, c[0x0][0x390] ;  /* 0x00007200ff0c77ac */ /* 0x000e620008000800 */
[----:B-----5:R-:W-:Y:S01]  /*22f0*/  VIADD R5, R3, UR6 ;  /* 0x0000000603057c36 */ /* 0x020fe20008000000 */
[----:B0-----:R-:W-:-:S04]  /*2300*/  UIMAD UR11, UR5, UR10, UR10 ;  /* 0x0000000a050b72a4 */ /* 0x001fc8000f8e020a */
[----:B------:R-:W-:Y:S01]  /*2310*/  VIMNMX R9, PT, PT, R5, R8, !PT ;  /* 0x0000000805097248 */ /* 0x000fe20007fe0100 */
[----:B------:R-:W-:-:S04]  /*2320*/  IMAD R2, R7, UR10, R2 ;  /* 0x0000000a07027c24 */ /* 0x000fc8000f8e0202 */
[----:B------:R-:W-:Y:S01]  /*2330*/  IMAD.IADD R10, R9, 0x1, R6 ;  /* 0x00000001090a7824 */ /* 0x000fe200078e0206 */
[C---:B------:R-:W-:Y:S01]  /*2340*/  ISETP.GE.U32.AND P0, PT, R3.reuse, UR11, PT ;  /* 0x0000000b03007c0c */ /* 0x040fe2000bf06070 */
[----:B------:R-:W-:Y:S02]  /*2350*/  VIADD R9, R3, 0x2 ;  /* 0x0000000203097836 */ /* 0x000fe40000000000 */
[----:B------:R-:W-:Y:S01]  /*2360*/  IMAD R10, R7, UR10, R10 ;  /* 0x0000000a070a7c24 */ /* 0x000fe2000f8e020a */
[----:B------:R-:W-:Y:S02]  /*2370*/  IADD3 R7, PT, PT, R6, UR10, RZ ;  /* 0x0000000a06077c10 */ /* 0x000fe4000fffe0ff */
[C---:B------:R-:W-:Y:S02]  /*2380*/  ISETP.LT.AND P0, PT, R3.reuse, R13, !P0 ;  /* 0x0000000d0300720c */ /* 0x040fe40004701270 */
[----:B------:R-:W-:Y:S01]  /*2390*/  VIMNMX3.U32 R2, R2, R10, R7, PT ;  /* 0x0000000a0202720f */ /* 0x000fe20003800007 */
[----:B------:R-:W-:-:S03]  /*23a0*/  VIADD R10, R3, 0x3 ;  /* 0x00000003030a7836 */ /* 0x000fc60000000000 */
[----:B-1----:R-:W-:-:S07]  /*23b0*/  LOP3.LUT R28, R2, 0x3, RZ, 0xc0, !PT ;  /* 0x00000003021c7812 */ /* 0x002fce00078ec0ff */
.L_x_35:
[----:B------:R-:W-:Y:S04]  /*23c0*/  BSSY.RECONVERGENT B0, `(.L_x_30) ;  /* 0x000011f000007945 */ /* 0x000fe80003800200 */
[----:B-1--4-:R-:W-:Y:S05]  /*23d0*/  @!P0 BRA `(.L_x_31) ;  /* 0x0000001000748947 */ /* 0x012fea0003800000 */
[----:B----4-:R-:W0:Y:S01]  /*23e0*/  LDC R14, c[0x0][0x394] ;  /* 0x0000e500ff0e7b82 */ /* 0x010e220000000800 */
[----:B------:R-:W-:Y:S01]  /*23f0*/  MOV R6, RZ ;  /* 0x000000ff00067202 */ /* 0x000fe20000000f00 */
[----:B------:R-:W-:Y:S01]  /*2400*/  BSSY.RECONVERGENT B1, `(.L_x_32) ;  /* 0x0000084000017945 */ /* 0x000fe20003800200 */
[----:B--2---:R-:W-:Y:S02]  /*2410*/  IABS R16, R0 ;  /* 0x0000000000107213 */ /* 0x004fe40000000000 */
[----:B------:R-:W-:Y:S02]  /*2420*/  ISETP.GE.AND P2, PT, R0, RZ, PT ;  /* 0x000000ff0000720c */ /* 0x000fe40003f46270 */
[----:B0-----:R-:W-:-:S04]  /*2430*/  IABS R12, R14 ;  /* 0x0000000e000c7213 */ /* 0x001fc80000000000 */
[----:B------:R-:W0:Y:S08]  /*2440*/  I2F.RP R11, R12 ;  /* 0x0000000c000b7306 */ /* 0x000e300000209400 */
[----:B0-----:R-:W0:Y:S02]  /*2450*/  MUFU.RCP R11, R11 ;  /* 0x0000000b000b7308 */ /* 0x001e240000001000 */
[----:B0-----:R-:W-:-:S06]  /*2460*/  VIADD R15, R11, 0xffffffe ;  /* 0x0ffffffe0b0f7836 */ /* 0x001fcc0000000000 */
[----:B------:R0:W1:Y:S02]  /*2470*/  F2I.FTZ.U32.TRUNC.NTZ R7, R15 ;  /* 0x0000000f00077305 */ /* 0x000064000021f000 */
[----:B0-----:R-:W-:Y:S02]  /*2480*/  IMAD.MOV.U32 R15, RZ, RZ, R3 ;  /* 0x000000ffff0f7224 */ /* 0x001fe400078e0003 */
[----:B-1----:R-:W-:-:S04]  /*2490*/  IMAD.MOV R13, RZ, RZ, -R7 ;  /* 0x000000ffff0d7224 */ /* 0x002fc800078e0a07 */
[----:B------:R-:W-:-:S04]  /*24a0*/  IMAD R13, R13, R12, RZ ;  /* 0x0000000c0d0d7224 */ /* 0x000fc800078e02ff */
[----:B------:R-:W-:-:S04]  /*24b0*/  IMAD.HI.U32 R13, R7, R13, R6 ;  /* 0x0000000d070d7227 */ /* 0x000fc800078e0006 */
[----:B------:R-:W-:-:S04]  /*24c0*/  IMAD.MOV.U32 R7, RZ, RZ, R16 ;  /* 0x000000ffff077224 */ /* 0x000fc800078e0010 */
[----:B------:R-:W-:-:S04]  /*24d0*/  IMAD.HI.U32 R6, R13, R7, RZ ;  /* 0x000000070d067227 */ /* 0x000fc800078e00ff */
[----:B------:R-:W-:-:S04]  /*24e0*/  IMAD.MOV R6, RZ, RZ, -R6 ;  /* 0x000000ffff067224 */ /* 0x000fc800078e0a06 */
[----:B------:R-:W-:Y:S02]  /*24f0*/  IMAD R7, R12, R6, R7 ;  /* 0x000000060c077224 */ /* 0x000fe400078e0207 */
[----:B------:R-:W-:-:S03]  /*2500*/  IMAD.U32 R6, RZ, RZ, UR7 ;  /* 0x00000007ff067e24 */ /* 0x000fc6000f8e00ff */
[----:B------:R-:W-:-:S13]  /*2510*/  ISETP.GT.U32.AND P1, PT, R12, R7, PT ;  /* 0x000000070c00720c */ /* 0x000fda0003f24070 */
[----:B------:R-:W-:-:S05]  /*2520*/  @!P1 IMAD.IADD R7, R7, 0x1, -R12 ;  /* 0x0000000107079824 */ /* 0x000fca00078e0a0c */
[----:B------:R-:W-:-:S13]  /*2530*/  ISETP.GT.U32.AND P1, PT, R12, R7, PT ;  /* 0x000000070c00720c */ /* 0x000fda0003f24070 */
[----:B------:R-:W-:Y:S01]  /*2540*/  @!P1 IMAD.IADD R7, R7, 0x1, -R12 ;  /* 0x0000000107079824 */ /* 0x000fe200078e0a0c */
[----:B------:R-:W-:Y:S02]  /*2550*/  ISETP.NE.AND P1, PT, R14, RZ, PT ;  /* 0x000000ff0e00720c */ /* 0x000fe40003f25270 */
[----:B------:R-:W-:Y:S02]  /*2560*/  LOP3.LUT R14, RZ, R14, RZ, 0x33, !PT ;  /* 0x0000000eff0e7212 */ /* 0x000fe400078e33ff */
[----:B------:R-:W-:Y:S02]  /*2570*/  @!P2 IADD3 R7, PT, PT, -R7, RZ, RZ ;  /* 0x000000ff0707a210 */ /* 0x000fe40007ffe1ff */
[----:B------:R-:W-:Y:S02]  /*2580*/  ISETP.NE.AND P2, PT, R28, 0x3, PT ;  /* 0x000000031c00780c */ /* 0x000fe40003f45270 */
[----:B------:R-:W-:-:S05]  /*2590*/  SEL R11, R14, R7, !P1 ;  /* 0x000000070e0b7207 */ /* 0x000fca0004800000 */
[----:B------:R-:W-:-:S06]  /*25a0*/  IMAD R11, R11, R6, UR7 ;  /* 0x000000070b0b7e24 */ /* 0x000fcc000f8e0206 */
[----:B------:R-:W-:Y:S05]  /*25b0*/  @!P2 BRA `(.L_x_33) ;  /* 0x0000000400a0a947 */ /* 0x000fea0003800000 */
[----:B------:R-:W-:Y:S01]  /*25c0*/  IABS R6, R3 ;  /* 0x0000000300067213 */ /* 0x000fe20000000000 */
[----:B------:R-:W0:Y:S01]  /*25d0*/  S2R R15, SR_CgaCtaId ;  /* 0x00000000000f7919 */ /* 0x000e220000008800 */
[----:B------:R-:W-:Y:S01]  /*25e0*/  ISETP.GE.AND P3, PT, R3, RZ, PT ;  /* 0x000000ff0300720c */ /* 0x000fe20003f66270 */
[----:B------:R-:W1:Y:S01]  /*25f0*/  LDCU UR5, c[0x0][0x390] ;  /* 0x00007200ff0577ac */ /* 0x000e620008000800 */
[----:B------:R-:W-:Y:S01]  /*2600*/  MOV R16, 0x400 ;  /* 0x0000040000107802 */ /* 0x000fe20000000f00 */
[----:B------:R-:W-:-:S04]  /*2610*/  IMAD.HI.U32 R7, R13, R6, RZ ;  /* 0x000000060d077227 */ /* 0x000fc800078e00ff */
[----:B------:R-:W-:-:S04]  /*2620*/  IMAD.MOV R7, RZ, RZ, -R7 ;  /* 0x000000ffff077224 */ /* 0x000fc800078e0a07 */
[----:B------:R-:W-:-:S05]  /*2630*/  IMAD R7, R12, R7, R6 ;  /* 0x000000070c077224 */ /* 0x000fca00078e0206 */
[----:B------:R-:W-:-:S13]  /*2640*/  ISETP.GT.U32.AND P2, PT, R12, R7, PT ;  /* 0x000000070c00720c */ /* 0x000fda0003f44070 */
[----:B------:R-:W-:Y:S01]  /*2650*/  @!P2 IMAD.IADD R7, R7, 0x1, -R12 ;  /* 0x000000010707a824 */ /* 0x000fe200078e0a0c */
[----:B0-----:R-:W-:-:S04]  /*2660*/  LEA R16, R15, R16, 0x18 ;  /* 0x000000100f107211 */ /* 0x001fc800078ec0ff */
[----:B------:R-:W-:-:S13]  /*2670*/  ISETP.GT.U32.AND P2, PT, R12, R7, PT ;  /* 0x000000070c00720c */ /* 0x000fda0003f44070 */
[----:B------:R-:W-:-:S05]  /*2680*/  @!P2 IADD3 R7, PT, PT, R7, -R12, RZ ;  /* 0x8000000c0707a210 */ /* 0x000fca0007ffe0ff */
[----:B------:R-:W-:-:S05]  /*2690*/  @!P3 IMAD.MOV R7, RZ, RZ, -R7 ;  /* 0x000000ffff07b224 */ /* 0x000fca00078e0a07 */
[----:B------:R-:W-:-:S05]  /*26a0*/  SEL R6, R14, R7, !P1 ;  /* 0x000000070e067207 */ /* 0x000fca0004800000 */
[----:B------:R-:W-:-:S04]  /*26b0*/  IMAD.IADD R6, R11, 0x1, R6 ;  /* 0x000000010b067824 */ /* 0x000fc800078e0206 */
[C---:B------:R-:W-:Y:S02]  /*26c0*/  VIADD R7, R6.reuse, -UR7 ;  /* 0x8000000706077c36 */ /* 0x040fe40008000000 */
[----:B---3--:R-:W-:Y:S01]  /*26d0*/  VIADD R17, R6, UR7 ;  /* 0x0000000706117c36 */ /* 0x008fe20008000000 */
[----:B------:R-:W-:Y:S01]  /*26e0*/  MOV R6, UR7 ;  /* 0x0000000700067c02 */ /* 0x000fe20008000f00 */
[--C-:B------:R-:W-:Y:S02]  /*26f0*/  IMAD R15, R7, 0x4, R16.reuse ;  /* 0x00000004070f7824 */ /* 0x100fe400078e0210 */
[----:B------:R-:W-:Y:S02]  /*2700*/  IMAD R17, R17, 0x4, R16 ;  /* 0x0000000411117824 */ /* 0x000fe400078e0210 */
[----:B------:R-:W-:Y:S02]  /*2710*/  IMAD R19, R6, 0x4, R15 ;  /* 0x0000000406137824 */ /* 0x000fe400078e020f */
[----:B------:R-:W-:Y:S01]  /*2720*/  LDS R15, [R15+0x4] ;  /* 0x000004000f0f7984 */ /* 0x000fe20000000800 */
[----:B------:R-:W0:Y:S03]  /*2730*/  LDC.64 R6, c[0x0][0x388] ;  /* 0x0000e200ff067b82 */ /* 0x000e260000000a00 */
[----:B------:R-:W-:Y:S04]  /*2740*/  LDS R18, [R17+0x4] ;  /* 0x0000040011127984 */ /* 0x000fe80000000800 */
[----:B------:R-:W2:Y:S04]  /*2750*/  LDS R20, [R19] ;  /* 0x0000000013147984 */ /* 0x000ea80000000800 */
[----:B------:R-:W-:Y:S04]  /*2760*/  LDS R21, [R19+0x8] ;  /* 0x0000080013157984 */ /* 0x000fe80000000800 */
[----:B------:R-:W3:Y:S01]  /*2770*/  LDS R22, [R19+0x4] ;  /* 0x0000040013167984 */ /* 0x000ee20000000800 */
[----:B--2---:R-:W-:-:S04]  /*2780*/  IADD3 R18, PT, PT, R20, R18, R15 ;  /* 0x0000001214127210 */ /* 0x004fc80007ffe00f */
[----:B---3--:R-:W-:Y:S01]  /*2790*/  IADD3 R18, PT, PT, R22, R18, R21 ;  /* 0x0000001216127210 */ /* 0x008fe20007ffe015 */
[----:B-1----:R-:W-:-:S03]  /*27a0*/  IMAD R21, R0, UR5, R3 ;  /* 0x0000000500157c24 */ /* 0x002fc6000f8e0203 */
[----:B------:R-:W-:Y:S01]  /*27b0*/  ISETP.NE.AND P2, PT, R18, RZ, PT ;  /* 0x000000ff1200720c */ /* 0x000fe20003f45270 */
[----:B0-----:R-:W-:Y:S01]  /*27c0*/  IMAD.WIDE R6, R21, 0x4, R6 ;  /* 0x0000000415067825 */ /* 0x001fe200078e0206 */
[----:B------:R-:W-:Y:S02]  /*27d0*/  SHF.R.S32.HI R18, RZ, 0x1f, R18 ;  /* 0x0000001fff127819 */ /* 0x000fe40000011412 */
[----:B------:R-:W-:Y:S02]  /*27e0*/  SEL R15, RZ, 0x1, !P2 ;  /* 0x00000001ff0f7807 */ /* 0x000fe40005000000 */
[----:B------:R-:W-:Y:S02]  /*27f0*/  ISETP.NE.AND P2, PT, R28, RZ, PT ;  /* 0x000000ff1c00720c */ /* 0x000fe40003f45270 */
[----:B------:R-:W-:Y:S01]  /*2800*/  LOP3.LUT R17, R18, R15, RZ, 0xfc, !PT ;  /* 0x0000000f12117212 */ /* 0x000fe200078efcff */
[----:B------:R-:W-:-:S04]  /*2810*/  IMAD.MOV.U32 R15, RZ, RZ, R8 ;  /* 0x000000ffff0f7224 */ /* 0x000fc800078e0008 */
[----:B------:R0:W-:Y:S06]  /*2820*/  STG.E desc[UR8][R6.64], R17 ;  /* 0x0000001106007986 */ /* 0x0001ec000c101908 */
[----:B------:R-:W-:Y:S05]  /*2830*/  @!P2 BRA `(.L_x_33) ;  /* 0x000000040000a947 */ /* 0x000fea0003800000 */
[----:B------:R-:W-:Y:S02]  /*2840*/  IABS R18, R8 ;  /* 0x0000000800127213 */ /* 0x000fe40000000000 */
[----:B------:R-:W-:-:S03]  /*2850*/  ISETP.GE.AND P3, PT, R8, RZ, PT ;  /* 0x000000ff0800720c */ /* 0x000fc60003f66270 */
[----:B------:R-:W-:-:S05]  /*2860*/  IMAD.HI.U32 R15, R13, R18, RZ ;  /* 0x000000120d0f7227 */ /* 0x000fca00078e00ff */
[----:B------:R-:W-:-:S05]  /*2870*/  IADD3 R15, PT, PT, -R15, RZ, RZ ;  /* 0x000000ff0f0f7210 */ /* 0x000fca0007ffe1ff */
[----:B------:R-:W-:-:S05]  /*2880*/  IMAD R15, R12, R15, R18 ;  /* 0x0000000f0c0f7224 */ /* 0x000fca00078e0212 */
[----:B------:R-:W-:-:S13]  /*2890*/  ISETP.GT.U32.AND P2, PT, R12, R15, PT ;  /* 0x0000000f0c00720c */ /* 0x000fda0003f44070 */
[----:B------:R-:W-:-:S05]  /*28a0*/  @!P2 IMAD.IADD R15, R15, 0x1, -R12 ;  /* 0x000000010f0fa824 */ /* 0x000fca00078e0a0c */
[----:B------:R-:W-:-:S13]  /*28b0*/  ISETP.GT.U32.AND P2, PT, R12, R15, PT ;  /* 0x0000000f0c00720c */ /* 0x000fda0003f44070 */
[----:B------:R-:W-:-:S04]  /*28c0*/  @!P2 IMAD.IADD R15, R15, 0x1, -R12 ;  /* 0x000000010f0fa824 */ /* 0x000fc800078e0a0c */
[----:B------:R-:W-:-:S05]  /*28d0*/  @!P3 IMAD.MOV R15, RZ, RZ, -R15 ;  /* 0x000000ffff0fb224 */ /* 0x000fca00078e0a0f */
[----:B------:R-:W-:-:S05]  /*28e0*/  SEL R18, R14, R15, !P1 ;  /* 0x0000000f0e127207 */ /* 0x000fca0004800000 */
[----:B------:R-:W-:-:S04]  /*28f0*/  IMAD.IADD R18, R11, 0x1, R18 ;  /* 0x000000010b127824 */ /* 0x000fc800078e0212 */
[C---:B0-----:R-:W-:Y:S01]  /*2900*/  VIADD R17, R18.reuse, UR7 ;  /* 0x0000000712117c36 */ /* 0x041fe20008000000 */
[----:B------:R-:W-:Y:S01]  /*2910*/  IADD3 R15, PT, PT, R18, -UR7, RZ ;  /* 0x80000007120f7c10 */ /* 0x000fe2000fffe0ff */
[----:B------:R-:W-:Y:S02]  /*2920*/  IMAD.U32 R18, RZ, RZ, UR7 ;  /* 0x00000007ff127e24 */ /* 0x000fe4000f8e00ff */
[--C-:B------:R-:W-:Y:S02]  /*2930*/  IMAD R17, R17, 0x4, R16.reuse ;  /* 0x0000000411117824 */ /* 0x100fe400078e0210 */
[----:B------:R-:W-:-:S05]  /*2940*/  IMAD R15, R15, 0x4, R16 ;  /* 0x000000040f0f7824 */ /* 0x000fca00078e0210 */
[----:B------:R-:W-:Y:S02]  /*2950*/  LEA R19, R18, R15, 0x2 ;  /* 0x0000000f12137211 */ /* 0x000fe400078e10ff */
[----:B------:R-:W-:Y:S04]  /*2960*/  LDS R18, [R17+0x4] ;  /* 0x0000040011127984 */ /* 0x000fe80000000800 */
[----:B------:R-:W-:Y:S04]  /*2970*/  LDS R15, [R15+0x4] ;  /* 0x000004000f0f7984 */ /* 0x000fe80000000800 */
[----:B------:R-:W0:Y:S04]  /*2980*/  LDS R20, [R19] ;  /* 0x0000000013147984 */ /* 0x000e280000000800 */
[----:B------:R-:W-:Y:S04]  /*2990*/  LDS R21, [R19+0x8] ;  /* 0x0000080013157984 */ /* 0x000fe80000000800 */
[----:B------:R-:W1:Y:S01]  /*29a0*/  LDS R22, [R19+0x4] ;  /* 0x0000040013167984 */ /* 0x000e620000000800 */
[----:B0-----:R-:W-:Y:S01]  /*29b0*/  IADD3 R18, PT, PT, R20, R18, R15 ;  /* 0x0000001214127210 */ /* 0x001fe20007ffe00f */
[----:B------:R-:W-:-:S03]  /*29c0*/  IMAD.MOV.U32 R15, RZ, RZ, R9 ;  /* 0x000000ffff0f7224 */ /* 0x000fc600078e0009 */
[----:B-1----:R-:W-:-:S04]  /*29d0*/  IADD3 R18, PT, PT, R22, R18, R21 ;  /* 0x0000001216127210 */ /* 0x002fc80007ffe015 */
[----:B------:R-:W-:Y:S02]  /*29e0*/  ISETP.NE.AND P2, PT, R18, RZ, PT ;  /* 0x000000ff1200720c */ /* 0x000fe40003f45270 */
[----:B------:R-:W-:Y:S02]  /*29f0*/  SHF.R.S32.HI R18, RZ, 0x1f, R18 ;  /* 0x0000001fff127819 */ /* 0x000fe40000011412 */
[----:B------:R-:W-:Y:S02]  /*2a00*/  SEL R21, RZ, 0x1, !P2 ;  /* 0x00000001ff157807 */ /* 0x000fe40005000000 */
[----:B------:R-:W-:Y:S02]  /*2a10*/  ISETP.NE.AND P2, PT, R28, 0x1, PT ;  /* 0x000000011c00780c */ /* 0x000fe40003f45270 */
[----:B------:R-:W-:-:S05]  /*2a20*/  LOP3.LUT R21, R18, R21, RZ, 0xfc, !PT ;  /* 0x0000001512157212 */ /* 0x000fca00078efcff */
[----:B------:R1:W-:Y:S06]  /*2a30*/  STG.E desc[UR8][R6.64+0x4], R21 ;  /* 0x0000041506007986 */ /* 0x0003ec000c101908 */
[----:B------:R-:W-:Y:S05]  /*2a40*/  @!P2 BRA `(.L_x_33) ;  /* 0x00000000007ca947 */ /* 0x000fea0003800000 */
[----:B------:R-:W-:Y:S02]  /*2a50*/  IABS R17, R9 ;  /* 0x0000000900117213 */ /* 0x000fe40000000000 */
[----:B------:R-:W-:-:S03]  /*2a60*/  ISETP.GE.AND P3, PT, R9, RZ, PT ;  /* 0x000000ff0900720c */ /* 0x000fc60003f66270 */
[----:B------:R-:W-:-:S04]  /*2a70*/  IMAD.HI.U32 R15, R13, R17, RZ ;  /* 0x000000110d0f7227 */ /* 0x000fc800078e00ff */
[----:B------:R-:W-:-:S04]  /*2a80*/  IMAD.MOV R15, RZ, RZ, -R15 ;  /* 0x000000ffff0f7224 */ /* 0x000fc800078e0a0f */
[----:B------:R-:W-:-:S05]  /*2a90*/  IMAD R15, R12, R15, R17 ;  /* 0x0000000f0c0f7224 */ /* 0x000fca00078e0211 */
[----:B------:R-:W-:-:S13]  /*2aa0*/  ISETP.GT.U32.AND P2, PT, R12, R15, PT ;  /* 0x0000000f0c00720c */ /* 0x000fda0003f44070 */
[----:B------:R-:W-:-:S05]  /*2ab0*/  @!P2 IMAD.IADD R15, R15, 0x1, -R12 ;  /* 0x000000010f0fa824 */ /* 0x000fca00078e0a0c */
[----:B------:R-:W-:-:S13]  /*2ac0*/  ISETP.GT.U32.AND P2, PT, R12, R15, PT ;  /* 0x0000000f0c00720c */ /* 0x000fda0003f44070 */
[----:B------:R-:W-:-:S05]  /*2ad0*/  @!P2 IMAD.IADD R15, R15, 0x1, -R12 ;  /* 0x000000010f0fa824 */ /* 0x000fca00078e0a0c */
[----:B------:R-:W-:-:S04]  /*2ae0*/  @!P3 IADD3 R15, PT, PT, -R15, RZ, RZ ;  /* 0x000000ff0f0fb210 */ /* 0x000fc80007ffe1ff */
[----:B------:R-:W-:-:S05]  /*2af0*/  SEL R14, R14, R15, !P1 ;  /* 0x0000000f0e0e7207 */ /* 0x000fca0004800000 */
[----:B------:R-:W-:-:S04]  /*2b00*/  IMAD.IADD R14, R11, 0x1, R14 ;  /* 0x000000010b0e7824 */ /* 0x000fc800078e020e */
[C---:B------:R-:W-:Y:S02]  /*2b10*/  VIADD R15, R14.reuse, -UR7 ;  /* 0x800000070e0f7c36 */ /* 0x040fe40008000000 */
[----:B------:R-:W-:Y:S01]  /*2b20*/  VIADD R17, R14, UR7 ;  /* 0x000000070e117c36 */ /* 0x000fe20008000000 */
[----:B------:R-:W-:Y:S01]  /*2b30*/  MOV R14, UR7 ;  /* 0x00000007000e7c02 */ /* 0x000fe20008000f00 */
[--C-:B------:R-:W-:Y:S02]  /*2b40*/  IMAD R15, R15, 0x4, R16.reuse ;  /* 0x000000040f0f7824 */ /* 0x100fe400078e0210 */
[----:B------:R-:W-:Y:S02]  /*2b50*/  IMAD R17, R17, 0x4, R16 ;  /* 0x0000000411117824 */ /* 0x000fe400078e0210 */
[----:B------:R-:W-:Y:S02]  /*2b60*/  IMAD R16, R14, 0x4, R15 ;  /* 0x000000040e107824 */ /* 0x000fe400078e020f */
[----:B------:R-:W-:Y:S04]  /*2b70*/  LDS R15, [R15+0x4] ;  /* 0x000004000f0f7984 */ /* 0x000fe80000000800 */
[----:B------:R-:W-:Y:S04]  /*2b80*/  LDS R14, [R17+0x4] ;  /* 0x00000400110e7984 */ /* 0x000fe80000000800 */
[----:B------:R-:W0:Y:S04]  /*2b90*/  LDS R18, [R16] ;  /* 0x0000000010127984 */ /* 0x000e280000000800 */
[----:B------:R-:W-:Y:S04]  /*2ba0*/  LDS R19, [R16+0x8] ;  /* 0x0000080010137984 */ /* 0x000fe80000000800 */
[----:B------:R-:W2:Y:S01]  /*2bb0*/  LDS R20, [R16+0x4] ;  /* 0x0000040010147984 */ /* 0x000ea20000000800 */
[----:B0-----:R-:W-:-:S02]  /*2bc0*/  IADD3 R14, PT, PT, R18, R14, R15 ;  /* 0x0000000e120e7210 */ /* 0x001fc40007ffe00f */
[----:B------:R-:W-:Y:S02]  /*2bd0*/  MOV R15, R10 ;  /* 0x0000000a000f7202 */ /* 0x000fe40000000f00 */
[----:B--2---:R-:W-:-:S04]  /*2be0*/  IADD3 R14, PT, PT, R20, R14, R19 ;  /* 0x0000000e140e7210 */ /* 0x004fc80007ffe013 */
[----:B------:R-:W-:Y:S02]  /*2bf0*/  ISETP.NE.AND P1, PT, R14, RZ, PT ;  /* 0x000000ff0e00720c */ /* 0x000fe40003f25270 */
[----:B------:R-:W-:Y:S02]  /*2c00*/  SHF.R.S32.HI R14, RZ, 0x1f, R14 ;  /* 0x0000001fff0e7819 */ /* 0x000fe4000001140e */
[----:B------:R-:W-:-:S04]  /*2c10*/  SEL R19, RZ, 0x1, !P1 ;  /* 0x00000001ff137807 */ /* 0x000fc80004800000 */
[----:B------:R-:W-:-:S05]  /*2c20*/  LOP3.LUT R19, R14, R19, RZ, 0xfc, !PT ;  /* 0x000000130e137212 */ /* 0x000fca00078efcff */
[----:B------:R2:W-:Y:S02]  /*2c30*/  STG.E desc[UR8][R6.64+0x8], R19 ;  /* 0x0000081306007986 */ /* 0x0005e4000c101908 */
.L_x_33:
[----:B------:R-:W-:Y:S05]  /*2c40*/  BSYNC.RECONVERGENT B1 ;  /* 0x0000000000017941 */ /* 0x000fea0003800200 */
.L_x_32:
[----:B------:R-:W4:Y:S01]  /*2c50*/  LDC R34, c[0x0][0x394] ;  /* 0x0000e500ff227b82 */ /* 0x000f220000000800 */
[----:B------:R-:W-:-:S07]  /*2c60*/  ISETP.GE.U32.AND P1, PT, R2, 0x3, PT ;  /* 0x000000030200780c */ /* 0x000fce0003f26070 */
[----:B012---:R-:W0:Y:S06]  /*2c70*/  LDC.64 R6, c[0x0][0x388] ;  /* 0x0000e200ff067b82 */ /* 0x007e2c0000000a00 */
[----:B------:R-:W-:Y:S05]  /*2c80*/  @!P1 BRA `(.L_x_31) ;  /* 0x0000000800489947 */ /* 0x000fea0003800000 */
.L_x_34:
[----:B----4-:R-:W-:Y:S01]  /*2c90*/  IABS R14, R34 ;  /* 0x00000022000e7213 */ /* 0x010fe20000000000 */
[C---:B-1-3--:R-:W-:Y:S01]  /*2ca0*/  VIADD R17, R15.reuse, 0x1 ;  /* 0x000000010f117836 */ /* 0x04afe20000000000 */
[----:B------:R-:W-:Y:S01]  /*2cb0*/  IABS R19, R15 ;  /* 0x0000000f00137213 */ /* 0x000fe20000000000 */
[----:B------:R-:W1:Y:S01]  /*2cc0*/  S2UR UR6, SR_CgaCtaId ;  /* 0x00000000000679c3 */ /* 0x000e620000008800 */
[----:B------:R-:W2:Y:S01]  /*2cd0*/  I2F.RP R16, R14 ;  /* 0x0000000e00107306 */ /* 0x000ea20000209400 */
[C---:B------:R-:W-:Y:S01]  /*2ce0*/  ISETP.GE.AND P2, PT, R15.reuse, RZ, PT ;  /* 0x000000ff0f00720c */ /* 0x040fe20003f46270 */
[----:B------:R-:W-:Y:S01]  /*2cf0*/  VIADD R26, R15, 0x3 ;  /* 0x000000030f1a7836 */ /* 0x000fe20000000000 */
[----:B------:R-:W-:Y:S01]  /*2d00*/  IABS R18, R17 ;  /* 0x0000001100127213 */ /* 0x000fe20000000000 */
[----:B------:R-:W-:Y:S01]  /*2d10*/  IMAD.HI.U32 R13, R13, R19, RZ ;  /* 0x000000130d0d7227 */ /* 0x000fe200078e00ff */
[----:B------:R-:W-:Y:S02]  /*2d20*/  UMOV UR5, 0x400 ;  /* 0x0000040000057882 */ /* 0x000fe40000000000 */
[----:B------:R-:W-:Y:S01]  /*2d30*/  IABS R27, R26 ;  /* 0x0000001a001b7213 */ /* 0x000fe20000000000 */
[----:B------:R-:W-:-:S02]  /*2d40*/  IMAD.MOV R13, RZ, RZ, -R13 ;  /* 0x000000ffff0d7224 */ /* 0x000fc400078e0a0d */
[----:B------:R-:W-:Y:S02]  /*2d50*/  IMAD.U32 R25, RZ, RZ, UR7 ;  /* 0x00000007ff197e24 */ /* 0x000fe4000f8e00ff */
[----:B------:R-:W-:Y:S01]  /*2d60*/  IMAD R19, R14, R13, R19 ;  /* 0x0000000d0e137224 */ /* 0x000fe200078e0213 */
[----:B--2---:R-:W2:Y:S04]  /*2d70*/  MUFU.RCP R16, R16 ;  /* 0x0000001000107308 */ /* 0x004ea80000001000 */
[----:B------:R-:W-:Y:S01]  /*2d80*/  ISETP.GT.U32.AND P1, PT, R12, R19, PT ;  /* 0x000000130c00720c */ /* 0x000fe20003f24070 */
[----:B-1----:R-:W-:-:S12]  /*2d90*/  ULEA UR5, UR6, UR5, 0x18 ;  /* 0x0000000506057291 */ /* 0x002fd8000f8ec0ff */
[----:B------:R-:W-:Y:S02]  /*2da0*/  @!P1 IMAD.IADD R19, R19, 0x1, -R14 ;  /* 0x0000000113139824 */ /* 0x000fe400078e0a0e */
[----:B--2---:R-:W-:Y:S02]  /*2db0*/  VIADD R13, R16, 0xffffffe ;  /* 0x0ffffffe100d7836 */ /* 0x004fe40000000000 */
[----:B------:R-:W-:Y:S01]  /*2dc0*/  VIADD R16, R15, 0x2 ;  /* 0x000000020f107836 */ /* 0x000fe20000000000 */
[----:B------:R-:W-:Y:S01]  /*2dd0*/  ISETP.GT.U32.AND P1, PT, R12, R19, PT ;  /* 0x000000130c00720c */ /* 0x000fe20003f24070 */
[----:B------:R-:W-:Y:S02]  /*2de0*/  IMAD.MOV.U32 R12, RZ, RZ, RZ ;  /* 0x000000ffff0c7224 */ /* 0x000fe400078e00ff */
[----:B------:R-:W1:Y:S01]  /*2df0*/  F2I.FTZ.U32.TRUNC.NTZ R13, R13 ;  /* 0x0000000d000d7305 */ /* 0x000e62000021f000 */
[----:B------:R-:W-:-:S09]  /*2e00*/  IABS R23, R16 ;  /* 0x0000001000177213 */ /* 0x000fd20000000000 */
[----:B------:R-:W-:Y:S01]  /*2e10*/  @!P1 IMAD.IADD R19, R19, 0x1, -R14 ;  /* 0x0000000113139824 */ /* 0x000fe200078e0a0e */
[----:B------:R-:W-:Y:S02]  /*2e20*/  ISETP.NE.AND P1, PT, R34, RZ, PT ;  /* 0x000000ff2200720c */ /* 0x000fe40003f25270 */
[----:B-1----:R-:W-:Y:S02]  /*2e30*/  IADD3 R21, PT, PT, RZ, -R13, RZ ;  /* 0x8000000dff157210 */ /* 0x002fe40007ffe0ff */
[----:B------:R-:W-:-:S03]  /*2e40*/  @!P2 IADD3 R19, PT, PT, -R19, RZ, RZ ;  /* 0x000000ff1313a210 */ /* 0x000fc60007ffe1ff */
[----:B------:R-:W-:-:S04]  /*2e50*/  IMAD R21, R21, R14, RZ ;  /* 0x0000000e15157224 */ /* 0x000fc800078e02ff */
[----:B------:R-:W-:Y:S01]  /*2e60*/  IMAD.HI.U32 R13, R13, R21, R12 ;  /* 0x000000150d0d7227 */ /* 0x000fe200078e000c */
[----:B------:R-:W-:Y:S02]  /*2e70*/  MOV R21, R18 ;  /* 0x0000001200157202 */ /* 0x000fe40000000f00 */
[----:B------:R-:W-:-:S03]  /*2e80*/  LOP3.LUT R18, RZ, R34, RZ, 0x33, !PT ;  /* 0x00000022ff127212 */ /* 0x000fc600078e33ff */
[----:B------:R-:W-:-:S04]  /*2e90*/  IMAD.HI.U32 R12, R13, R21, RZ ;  /* 0x000000150d0c7227 */ /* 0x000fc800078e00ff */
[----:B------:R-:W-:Y:S02]  /*2ea0*/  IMAD.MOV R12, RZ, RZ, -R12 ;  /* 0x000000ffff0c7224 */ /* 0x000fe400078e0a0c */
[----:B------:R-:W-:-:S04]  /*2eb0*/  IMAD.HI.U32 R20, R13, R23, RZ ;  /* 0x000000170d147227 */ /* 0x000fc800078e00ff */
[----:B------:R-:W-:Y:S01]  /*2ec0*/  IMAD R21, R14, R12, R21 ;  /* 0x0000000c0e157224 */ /* 0x000fe200078e0215 */
[----:B------:R-:W-:Y:S01]  /*2ed0*/  SEL R12, R18, R19, !P1 ;  /* 0x00000013120c7207 */ /* 0x000fe20004800000 */
[----:B------:R-:W-:-:S04]  /*2ee0*/  IMAD.MOV R20, RZ, RZ, -R20 ;  /* 0x000000ffff147224 */ /* 0x000fc800078e0a14 */
[----:B------:R-:W-:Y:S02]  /*2ef0*/  IMAD R23, R14, R20, R23 ;  /* 0x000000140e177224 */ /* 0x000fe400078e0217 */
[----:B------:R-:W-:-:S04]  /*2f00*/  IMAD.HI.U32 R20, R13, R27, RZ ;  /* 0x0000001b0d147227 */ /* 0x000fc800078e00ff */
[----:B------:R-:W-:Y:S01]  /*2f10*/  IMAD.IADD R19, R11, 0x1, R12 ;  /* 0x000000010b137824 */ /* 0x000fe200078e020c */
[----:B------:R-:W-:Y:S01]  /*2f20*/  IADD3 R22, PT, PT, -R20, RZ, RZ ;  /* 0x000000ff14167210 */ /* 0x000fe20007ffe1ff */
[----:B------:R-:W-:Y:S02]  /*2f30*/  IMAD.MOV.U32 R12, RZ, RZ, R14 ;  /* 0x000000ffff0c7224 */ /* 0x000fe400078e000e */
[C---:B------:R-:W-:Y:S02]  /*2f40*/  VIADD R20, R19.reuse, -UR7 ;  /* 0x8000000713147c36 */ /* 0x040fe40008000000 */
[----:B------:R-:W-:Y:S01]  /*2f50*/  VIADD R19, R19, UR7 ;  /* 0x0000000713137c36 */ /* 0x000fe20008000000 */
[----:B------:R-:W-:Y:S01]  /*2f60*/  ISETP.GT.U32.AND P2, PT, R12, R21, PT ;  /* 0x000000150c00720c */ /* 0x000fe20003f44070 */
[----:B------:R-:W-:Y:S01]  /*2f70*/  IMAD R27, R14, R22, R27 ;  /* 0x000000160e1b7224 */ /* 0x000fe200078e021b */
[----:B------:R-:W-:Y:S02]  /*2f80*/  LEA R20, R20, UR5, 0x2 ;  /* 0x0000000514147c11 */ /* 0x000fe4000f8e10ff */
[----:B------:R-:W-:-:S02]  /*2f90*/  LEA R22, R19, UR5, 0x2 ;  /* 0x0000000513167c11 */ /* 0x000fc4000f8e10ff */
[----:B------:R-:W-:Y:S02]  /*2fa0*/  LEA R19, R25, R20, 0x2 ;  /* 0x0000001419137211 */ /* 0x000fe400078e10ff */
[C---:B------:R-:W-:Y:S01]  /*2fb0*/  ISETP.GT.U32.AND P4, PT, R12.reuse, R27, PT ;  /* 0x0000001b0c00720c */ /* 0x040fe20003f84070 */
[----:B------:R1:W-:Y:S01]  /*2fc0*/  LDS R25, [R22+0x4] ;  /* 0x0000040016197984 */ /* 0x0003e20000000800 */
[----:B------:R-:W-:-:S03]  /*2fd0*/  ISETP.GT.U32.AND P3, PT, R12, R23, PT ;  /* 0x000000170c00720c */ /* 0x000fc60003f64070 */
[----:B------:R-:W-:Y:S01]  /*2fe0*/  @!P2 IMAD.IADD R21, R21, 0x1, -R14 ;  /* 0x000000011515a824 */ /* 0x000fe200078e0a0e */
[----:B------:R-:W-:Y:S01]  /*2ff0*/  LDS R20, [R20+0x4] ;  /* 0x0000040014147984 */ /* 0x000fe20000000800 */
[----:B-1----:R-:W-:-:S03]  /*3000*/  IMAD.U32 R22, RZ, RZ, UR7 ;  /* 0x00000007ff167e24 */ /* 0x002fc6000f8e00ff */
[----:B------:R-:W1:Y:S01]  /*3010*/  LDS R24, [R19] ;  /* 0x0000000013187984 */ /* 0x000e620000000800 */
[----:B------:R-:W-:Y:S02]  /*3020*/  ISETP.GT.U32.AND P2, PT, R12, R21, PT ;  /* 0x000000150c00720c */ /* 0x000fe40003f44070 */
[--C-:B------:R-:W-:Y:S01]  /*3030*/  @!P4 IMAD.IADD R27, R27, 0x1, -R14.reuse ;  /* 0x000000011b1bc824 */ /* 0x100fe200078e0a0e */
[----:B------:R-:W-:Y:S01]  /*3040*/  ISETP.GE.AND P4, PT, R17, RZ, PT ;  /* 0x000000ff1100720c */ /* 0x000fe20003f86270 */
[----:B------:R-:W-:Y:S01]  /*3050*/  @!P3 IMAD.IADD R23, R23, 0x1, -R14 ;  /* 0x000000011717b824 */ /* 0x000fe200078e0a0e */
[----:B------:R-:W-:Y:S01]  /*3060*/  ISETP.GE.AND P3, PT, R16, RZ, PT ;  /* 0x000000ff1000720c */ /* 0x000fe20003f66270 */
[----:B------:R-:W-:Y:S01]  /*3070*/  LDS R17, [R19+0x8] ;  /* 0x0000080013117984 */ /* 0x000fe20000000800 */
[C---:B------:R-:W-:Y:S02]  /*3080*/  ISETP.GT.U32.AND P5, PT, R12.reuse, R27, PT ;  /* 0x0000001b0c00720c */ /* 0x040fe40003fa4070 */
[----:B------:R-:W-:-:S04]  /*3090*/  ISETP.GT.U32.AND P6, PT, R12, R23, PT ;  /* 0x000000170c00720c */ /* 0x000fc80003fc4070 */
[----:B------:R-:W-:Y:S02]  /*30a0*/  @!P2 IADD3 R21, PT, PT, R21, -R14, RZ ;  /* 0x8000000e1515a210 */ /* 0x000fe40007ffe0ff */
[----:B------:R-:W-:-:S03]  /*30b0*/  ISETP.GE.AND P2, PT, R26, RZ, PT ;  /* 0x000000ff1a00720c */ /* 0x000fc60003f46270 */
[----:B------:R-:W-:Y:S02]  /*30c0*/  @!P4 IMAD.MOV R21, RZ, RZ, -R21 ;  /* 0x000000ffff15c224 */ /* 0x000fe400078e0a15 */
[--C-:B------:R-:W-:Y:S02]  /*30d0*/  @!P5 IMAD.IADD R27, R27, 0x1, -R14.reuse ;  /* 0x000000011b1bd824 */ /* 0x100fe400078e0a0e */
[----:B------:R-:W-:Y:S01]  /*30e0*/  @!P6 IMAD.IADD R23, R23, 0x1, -R14 ;  /* 0x000000011717e824 */ /* 0x000fe200078e0a0e */
[----:B------:R-:W-:-:S04]  /*30f0*/  SEL R26, R18, R21, !P1 ;  /* 0x00000015121a7207 */ /* 0x000fc80004800000 */
[----:B------:R-:W-:Y:S01]  /*3100*/  @!P3 IADD3 R23, PT, PT, -R23, RZ, RZ ;  /* 0x000000ff1717b210 */ /* 0x000fe20007ffe1ff */
[----:B------:R-:W-:Y:S02]  /*3110*/  @!P2 IMAD.MOV R27, RZ, RZ, -R27 ;  /* 0x000000ffff1ba224 */ /* 0x000fe400078e0a1b */
[C---:B------:R-:W-:Y:S01]  /*3120*/  IMAD.IADD R26, R11.reuse, 0x1, R26 ;  /* 0x000000010b1a7824 */ /* 0x040fe200078e021a */
[C---:B------:R-:W-:Y:S02]  /*3130*/  SEL R30, R18.reuse, R23, !P1 ;  /* 0x00000017121e7207 */ /* 0x040fe40004800000 */
[----:B------:R-:W-:Y:S01]  /*3140*/  SEL R16, R18, R27, !P1 ;  /* 0x0000001b12107207 */ /* 0x000fe20004800000 */
[C---:B------:R-:W-:Y:S01]  /*3150*/  VIADD R27, R26.reuse, -UR7 ;  /* 0x800000071a1b7c36 */ /* 0x040fe20008000000 */
[----:B------:R-:W-:Y:S01]  /*3160*/  MOV R23, UR7 ;  /* 0x0000000700177c02 */ /* 0x000fe20008000f00 */
[C---:B------:R-:W-:Y:S02]  /*3170*/  IMAD.IADD R30, R11.reuse, 0x1, R30 ;  /* 0x000000010b1e7824 */ /* 0x040fe400078e021e */
[----:B------:R-:W-:Y:S01]  /*3180*/  VIADD R26, R26, UR7 ;  /* 0x000000071a1a7c36 */ /* 0x000fe20008000000 */
[----:B-1----:R-:W-:Y:S01]  /*3190*/  IADD3 R14, PT, PT, R24, R25, R20 ;  /* 0x00000019180e7210 */ /* 0x002fe20007ffe014 */
[----:B------:R-:W-:Y:S01]  /*31a0*/  IMAD.IADD R20, R11, 0x1, R16 ;  /* 0x000000010b147824 */ /* 0x000fe200078e0210 */
[C---:B------:R-:W-:Y:S01]  /*31b0*/  IADD3 R36, PT, PT, R30.reuse, -UR7, RZ ;  /* 0x800000071e247c10 */ /* 0x040fe2000fffe0ff */
[----:B------:R-:W-:Y:S01]  /*31c0*/  VIADD R30, R30, UR7 ;  /* 0x000000071e1e7c36 */ /* 0x000fe20008000000 */
[----:B------:R-:W-:Y:S01]  /*31d0*/  LEA R27, R27, UR5, 0x2 ;  /* 0x000000051b1b7c11 */ /* 0x000fe2000f8e10ff */
[C---:B------:R-:W-:Y:S01]  /*31e0*/  VIADD R24, R20.reuse, UR7 ;  /* 0x0000000714187c36 */ /* 0x040fe20008000000 */
[----:B------:R-:W-:Y:S01]  /*31f0*/  IADD3 R21, PT, PT, R20, -UR7, RZ ;  /* 0x8000000714157c10 */ /* 0x000fe2000fffe0ff */
[----:B------:R-:W-:Y:S01]  /*3200*/  IMAD.U32 R18, RZ, RZ, UR7 ;  /* 0x00000007ff127e24 */ /* 0x000fe2000f8e00ff */
[----:B------:R-:W-:Y:S01]  /*3210*/  LEA R36, R36, UR5, 0x2 ;  /* 0x0000000524247c11 */ /* 0x000fe2000f8e10ff */
[----:B------:R1:W2:Y:S01]  /*3220*/  LDS R16, [R19+0x4] ;  /* 0x0000040013107984 */ /* 0x0002a20000000800 */
[----:B------:R-:W-:Y:S01]  /*3230*/  LEA R25, R21, UR5, 0x2 ;  /* 0x0000000515197c11 */ /* 0x000fe2000f8e10ff */
[----:B------:R-:W-:Y:S01]  /*3240*/  IMAD R37, R22, 0x4, R27 ;  /* 0x0000000416257824 */ /* 0x000fe200078e021b */
[----:B------:R-:W-:Y:S01]  /*3250*/  LEA R20, R30, UR5, 0x2 ;  /* 0x000000051e147c11 */ /* 0x000fe2000f8e10ff */
[----:B------:R3:W-:Y:S01]  /*3260*/  LDS R22, [R27+0x4] ;  /* 0x000004001b167984 */ /* 0x0007e20000000800 */
[----:B------:R-:W-:Y:S01]  /*3270*/  LEA R21, R24, UR5, 0x2 ;  /* 0x0000000518157c11 */ /* 0x000fe2000f8e10ff */
[----:B------:R-:W-:Y:S01]  /*3280*/  IMAD R35, R18, 0x4, R25 ;  /* 0x0000000412237824 */ /* 0x000fe200078e0219 */
[----:B-1----:R-:W-:Y:S01]  /*3290*/  LEA R19, R26, UR5, 0x2 ;  /* 0x000000051a137c11 */ /* 0x002fe2000f8e10ff */
[----:B------:R-:W-:Y:S01]  /*32a0*/  LDS R18, [R25+0x4] ;  /* 0x0000040019127984 */ /* 0x000fe20000000800 */
[----:B---3--:R-:W-:-:S03]  /*32b0*/  LEA R27, R23, R36, 0x2 ;  /* 0x00000024171b7211 */ /* 0x008fc600078e10ff */
[----:B------:R-:W-:Y:S04]  /*32c0*/  LDS R20, [R20+0x4] ;  /* 0x0000040014147984 */ /* 0x000fe80000000800 */
[----:B------:R-:W-:Y:S04]  /*32d0*/  LDS R19, [R19+0x4] ;  /* 0x0000040013137984 */ /* 0x000fe80000000800 */
[----:B------:R-:W-:Y:S04]  /*32e0*/  LDS R21, [R21+0x4] ;  /* 0x0000040015157984 */ /* 0x000fe80000000800 */
[----:B------:R-:W1:Y:S04]  /*32f0*/  LDS R31, [R35] ;  /* 0x00000000231f7984 */ /* 0x000e680000000800 */
[----:B------:R-:W-:Y:S04]  /*3300*/  LDS R29, [R36+0x4] ;  /* 0x00000400241d7984 */ /* 0x000fe80000000800 */
[----:B------:R-:W3:Y:S04]  /*3310*/  LDS R32, [R37] ;  /* 0x0000000025207984 */ /* 0x000ee80000000800 */
[----:B------:R-:W4:Y:S01]  /*3320*/  LDS R33, [R27] ;  /* 0x000000001b217984 */ /* 0x000f220000000800 */
[----:B--2---:R-:W-:-:S03]  /*3330*/  IADD3 R14, PT, PT, R16, R14, R17 ;  /* 0x0000000e100e7210 */ /* 0x004fc60007ffe011 */
[----:B------:R-:W-:Y:S01]  /*3340*/  LDS R24, [R27+0x8] ;  /* 0x000008001b187984 */ /* 0x000fe20000000800 */
[----:B------:R-:W-:-:S03]  /*3350*/  ISETP.NE.AND P1, PT, R14, RZ, PT ;  /* 0x000000ff0e00720c */ /* 0x000fc60003f25270 */
[----:B------:R-:W-:Y:S01]  /*3360*/  LDS R23, [R35+0x8] ;  /* 0x0000080023177984 */ /* 0x000fe20000000800 */
[----:B------:R-:W-:Y:S02]  /*3370*/  SHF.R.S32.HI R14, RZ, 0x1f, R14 ;  /* 0x0000001fff0e7819 */ /* 0x000fe4000001140e */
[----:B------:R-:W-:Y:S01]  /*3380*/  SEL R17, RZ, 0x1, !P1 ;  /* 0x00000001ff117807 */ /* 0x000fe20004800000 */
[----:B------:R-:W2:Y:S04]  /*3390*/  LDS R30, [R35+0x4] ;  /* 0x00000400231e7984 */ /* 0x000ea80000000800 */
[----:B------:R-:W-:Y:S04]  /*33a0*/  LDS R25, [R37+0x8] ;  /* 0x0000080025197984 */ /* 0x000fe80000000800 */
[----:B------:R-:W5:Y:S04]  /*33b0*/  LDS R26, [R37+0x4] ;  /* 0x00000400251a7984 */ /* 0x000f680000000800 */
[----:B------:R-:W5:Y:S01]  /*33c0*/  LDS R27, [R27+0x4] ;  /* 0x000004001b1b7984 */ /* 0x000f620000000800 */
[----:B-1----:R-:W-:-:S02]  /*33d0*/  IADD3 R18, PT, PT, R31, R21, R18 ;  /* 0x000000151f127210 */ /* 0x002fc40007ffe012 */
[----:B---3--:R-:W-:Y:S02]  /*33e0*/  IADD3 R22, PT, PT, R32, R19, R22 ;  /* 0x0000001320167210 */ /* 0x008fe40007ffe016 */
[----:B------:R-:W-:Y:S01]  /*33f0*/  LOP3.LUT R19, R14, R17, RZ, 0xfc, !PT ;  /* 0x000000110e137212 */ /* 0x000fe200078efcff */
[----:B------:R-:W-:Y:S01]  /*3400*/  IMAD R17, R0, UR12, R15 ;  /* 0x0000000c00117c24 */ /* 0x000fe2000f8e020f */
[----:B----4-:R-:W-:Y:S01]  /*3410*/  IADD3 R20, PT, PT, R33, R20, R29 ;  /* 0x0000001421147210 */ /* 0x010fe20007ffe01d */
[----:B------:R-:W-:Y:S01]  /*3420*/  VIADD R15, R15, 0x4 ;  /* 0x000000040f0f7836 */ /* 0x000fe20000000000 */
[----:B------:R-:W-:Y:S01]  /*3430*/  VIMNMX R14, PT, PT, R5, UR12, PT ;  /* 0x0000000c050e7c48 */ /* 0x000fe2000bfe0100 */
[----:B0-----:R-:W-:-:S05]  /*3440*/  IMAD.WIDE R16, R17, 0x4, R6 ;  /* 0x0000000411107825 */ /* 0x001fca00078e0206 */
[----:B------:R1:W-:Y:S01]  /*3450*/  STG.E desc[UR8][R16.64], R19 ;  /* 0x0000001310007986 */ /* 0x0003e2000c101908 */
[----:B--2---:R-:W-:-:S04]  /*3460*/  IADD3 R18, PT, PT, R30, R18, R23 ;  /* 0x000000121e127210 */ /* 0x004fc80007ffe017 */
[----:B------:R-:W-:Y:S02]  /*3470*/  ISETP.NE.AND P3, PT, R18, RZ, PT ;  /* 0x000000ff1200720c */ /* 0x000fe40003f65270 */
[----:B------:R-:W-:Y:S02]  /*3480*/  SHF.R.S32.HI R18, RZ, 0x1f, R18 ;  /* 0x0000001fff127819 */ /* 0x000fe40000011412 */
[----:B-----5:R-:W-:Y:S02]  /*3490*/  IADD3 R22, PT, PT, R26, R22, R25 ;  /* 0x000000161a167210 */ /* 0x020fe40007ffe019 */
[----:B------:R-:W-:Y:S02]  /*34a0*/  SEL R25, RZ, 0x1, !P3 ;  /* 0x00000001ff197807 */ /* 0x000fe40005800000 */
[----:B------:R-:W-:Y:S02]  /*34b0*/  IADD3 R20, PT, PT, R27, R20, R24 ;  /* 0x000000141b147210 */ /* 0x000fe40007ffe018 */
[----:B------:R-:W-:-:S02]  /*34c0*/  ISETP.NE.AND P1, PT, R22, RZ, PT ;  /* 0x000000ff1600720c */ /* 0x000fc40003f25270 */
[----:B------:R-:W-:Y:S02]  /*34d0*/  ISETP.NE.AND P2, PT, R20, RZ, PT ;  /* 0x000000ff1400720c */ /* 0x000fe40003f45270 */
[----:B------:R-:W-:Y:S02]  /*34e0*/  SHF.R.S32.HI R22, RZ, 0x1f, R22 ;  /* 0x0000001fff167819 */ /* 0x000fe40000011416 */
[----:B------:R-:W-:Y:S02]  /*34f0*/  SHF.R.S32.HI R20, RZ, 0x1f, R20 ;  /* 0x0000001fff147819 */ /* 0x000fe40000011414 */
[----:B------:R-:W-:Y:S02]  /*3500*/  SEL R21, RZ, 0x1, !P1 ;  /* 0x00000001ff157807 */ /* 0x000fe40004800000 */
[----:B------:R-:W-:Y:S02]  /*3510*/  SEL R23, RZ, 0x1, !P2 ;  /* 0x00000001ff177807 */ /* 0x000fe40005000000 */
[----:B------:R-:W-:-:S02]  /*3520*/  LOP3.LUT R25, R18, R25, RZ, 0xfc, !PT ;  /* 0x0000001912197212 */ /* 0x000fc400078efcff */
[----:B------:R-:W-:Y:S02]  /*3530*/  LOP3.LUT R21, R22, R21, RZ, 0xfc, !PT ;  /* 0x0000001516157212 */ /* 0x000fe400078efcff */
[----:B------:R-:W-:Y:S01]  /*3540*/  LOP3.LUT R23, R20, R23, RZ, 0xfc, !PT ;  /* 0x0000001714177212 */ /* 0x000fe200078efcff */
[----:B------:R1:W-:Y:S01]  /*3550*/  STG.E desc[UR8][R16.64+0xc], R25 ;  /* 0x00000c1910007986 */ /* 0x0003e2000c101908 */
[----:B------:R-:W-:Y:S02]  /*3560*/  ISETP.GT.AND P1, PT, R14, R15, PT ;  /* 0x0000000f0e00720c */ /* 0x000fe40003f24270 */
[----:B------:R-:W-:Y:S01]  /*3570*/  ISETP.LT.U32.AND P2, PT, R15, UR11, PT ;  /* 0x0000000b0f007c0c */ /* 0x000fe2000bf41070 */
[----:B------:R1:W-:Y:S04]  /*3580*/  STG.E desc[UR8][R16.64+0x4], R21 ;  /* 0x0000041510007986 */ /* 0x0003e8000c101908 */
[----:B------:R1:W-:Y:S08]  /*3590*/  STG.E desc[UR8][R16.64+0x8], R23 ;  /* 0x0000081710007986 */ /* 0x0003f0000c101908 */
[----:B------:R-:W-:Y:S05]  /*35a0*/  @P1 BRA P2, `(.L_x_34) ;  /* 0xfffffff400b81947 */ /* 0x000fea000103ffff */
.L_x_31:
[----:B------:R-:W-:Y:S05]  /*35b0*/  BSYNC.RECONVERGENT B0 ;  /* 0x0000000000007941 */ /* 0x000fea0003800200 */
.L_x_30:
[----:B------:R-:W0:Y:S01]  /*35c0*/  LDCU UR5, c[0x0][0x390] ;  /* 0x00007200ff0577ac */ /* 0x000e220008000800 */
[----:B------:R-:W-:-:S05]  /*35d0*/  VIADD R0, R0, 0x1 ;  /* 0x0000000100007836 */ /* 0x000fca0000000000 */
[----:B------:R-:W-:Y:S02]  /*35e0*/  ISETP.LT.U32.AND P2, PT, R0, UR4, PT ;  /* 0x0000000400007c0c */ /* 0x000fe4000bf41070 */
[----:B0-----:R-:W-:-:S04]  /*35f0*/  VIMNMX R7, PT, PT, R4, UR5, PT ;  /* 0x0000000504077c48 */ /* 0x001fc8000bfe0100 */
[----:B------:R-:W-:-:S13]  /*3600*/  ISETP.GT.AND P1, PT, R7, R0, PT ;  /* 0x000000000700720c */ /* 0x000fda0003f24270 */
[----:B------:R-:W-:Y:S05]  /*3610*/  @P1 BRA P2, `(.L_x_35) ;  /* 0xffffffec00681947 */ /* 0x000fea000103ffff */
[----:B------:R-:W-:Y:S05]  /*3620*/  EXIT ;  /* 0x000000000000794d */ /* 0x000fea0003800000 */
.L_x_36:
[----:B------:R-:W-:-:S00]  /*3630*/  BRA `(.L_x_36) ;  /* 0xfffffffc00fc7947 */ /* 0x000fc0000383ffff */
[----:B------:R-:W-:-:S00]  /*3640*/  NOP ;  /* 0x0000000000007918 */ /* 0x000fc00000000000 */
        /* <DEDUP_REMOVED lines=11> */
.L_x_37:


//--------------------- .nv.shared._Z8simulatePiS_iii --------------------------
	.section	.nv.shared._Z8simulatePiS_iii,"aw",@nobits
	.sectionflags	@""
	.align	16
	.zero		1024


//--------------------- .nv.shared.reserved.0     --------------------------
	.section	.nv.shared.reserved.0,"aw",@nobits
	.weak		__nv_reservedSMEM_offset_0_alias
	.size		__nv_reservedSMEM_offset_0_alias, 0, 64
	.other		__nv_reservedSMEM_offset_0_alias,@"STO_CUDA_RESERVED_SHARED STV_DEFAULT"
__nv_reservedSMEM_offset_0_alias:
	.zero		0
	.zero		64


//--------------------- .nv.constant0._Z8simulatePiS_iii --------------------------
	.section	.nv.constant0._Z8simulatePiS_iii,"a",@progbits
	.sectionflags	@""
	.align	4
.nv.constant0._Z8simulatePiS_iii:
	.zero		924


//--------------------- SYMBOLS --------------------------

	.type		.nv.reservedSmem.offset0,@object
	.size		.nv.reservedSmem.offset0,0x4
	.type		.nv.reservedSmem.cap,@object
	.size		.nv.reservedSmem.cap,0x4
